//
// Generated by NVIDIA NVVM Compiler
//
// Compiler Build ID: CL-36424714
// Cuda compilation tools, release 13.0, V13.0.88
// Based on NVVM 20.0.0
//

.version 9.0
.target sm_100
.address_size 64

	// .globl	_Z27blackhole_raytracing_kernel16RayTracingParamsP5Pixel
.func  (.param .align 16 .b8 func_retval0[16]) __internal_trig_reduction_slowpathd
(
	.param .b64 __internal_trig_reduction_slowpathd_param_0
)
;
.func  (.param .b64 func_retval0) __internal_accurate_pow
(
	.param .b64 __internal_accurate_pow_param_0
)
;
.global .align 8 .b8 __cudart_i2opi_d[144] = {8, 93, 141, 31, 177, 95, 251, 107, 234, 146, 82, 138, 247, 57, 7, 61, 123, 241, 229, 235, 199, 186, 39, 117, 45, 234, 95, 158, 102, 63, 70, 79, 183, 9, 203, 39, 207, 126, 54, 109, 31, 109, 10, 90, 139, 17, 47, 239, 15, 152, 5, 222, 255, 151, 248, 31, 59, 40, 249, 189, 139, 95, 132, 156, 244, 57, 83, 131, 57, 214, 145, 57, 65, 126, 95, 180, 38, 112, 156, 233, 132, 68, 187, 46, 245, 53, 130, 232, 62, 167, 41, 177, 28, 235, 29, 254, 28, 146, 209, 9, 234, 46, 73, 6, 224, 210, 77, 66, 58, 110, 36, 183, 97, 197, 187, 222, 171, 99, 81, 254, 65, 144, 67, 60, 153, 149, 98, 219, 192, 221, 52, 245, 209, 87, 39, 252, 41, 21, 68, 78, 110, 131, 249, 162};
.global .align 16 .b8 __cudart_sin_cos_coeffs[128] = {70, 210, 176, 44, 241, 229, 90, 190, 146, 227, 172, 105, 227, 29, 199, 62, 161, 98, 219, 25, 160, 1, 42, 191, 24, 8, 17, 17, 17, 17, 129, 63, 84, 85, 85, 85, 85, 85, 197, 191, 0, 0, 0, 0, 0, 0, 0, 0, 0, 0, 0, 0, 0, 0, 0, 0, 100, 129, 253, 32, 131, 255, 168, 189, 40, 133, 239, 193, 167, 238, 33, 62, 217, 230, 6, 142, 79, 126, 146, 190, 233, 188, 221, 25, 160, 1, 250, 62, 71, 93, 193, 22, 108, 193, 86, 191, 81, 85, 85, 85, 85, 85, 165, 63, 0, 0, 0, 0, 0, 0, 224, 191, 0, 0, 0, 0, 0, 0, 240, 63};

.visible .entry _Z27blackhole_raytracing_kernel16RayTracingParamsP5Pixel(
	.param .align 8 .b8 _Z27blackhole_raytracing_kernel16RayTracingParamsP5Pixel_param_0[96],
	.param .u64 .ptr .align 1 _Z27blackhole_raytracing_kernel16RayTracingParamsP5Pixel_param_1
)
{
	.reg .pred 	%p<33>;
	.reg .b32 	%r<68>;
	.reg .b64 	%rd<23>;
	.reg .b64 	%fd<222>;

	ld.param.u32 	%r27, [_Z27blackhole_raytracing_kernel16RayTracingParamsP5Pixel_param_0+80];
	ld.param.f64 	%fd55, [_Z27blackhole_raytracing_kernel16RayTracingParamsP5Pixel_param_0+72];
	ld.param.f64 	%fd211, [_Z27blackhole_raytracing_kernel16RayTracingParamsP5Pixel_param_0+64];
	ld.param.f64 	%fd53, [_Z27blackhole_raytracing_kernel16RayTracingParamsP5Pixel_param_0+56];
	ld.param.f64 	%fd210, [_Z27blackhole_raytracing_kernel16RayTracingParamsP5Pixel_param_0+48];
	ld.param.f64 	%fd27, [_Z27blackhole_raytracing_kernel16RayTracingParamsP5Pixel_param_0+32];
	ld.param.f64 	%fd50, [_Z27blackhole_raytracing_kernel16RayTracingParamsP5Pixel_param_0+24];
	ld.param.f64 	%fd29, [_Z27blackhole_raytracing_kernel16RayTracingParamsP5Pixel_param_0+16];
	ld.param.f64 	%fd47, [_Z27blackhole_raytracing_kernel16RayTracingParamsP5Pixel_param_0];
	ld.param.v2.u32 	{%r25, %r26}, [_Z27blackhole_raytracing_kernel16RayTracingParamsP5Pixel_param_0+40];
	ld.param.u64 	%rd2, [_Z27blackhole_raytracing_kernel16RayTracingParamsP5Pixel_param_1];
	mov.u32 	%r28, %ctaid.x;
	mov.u32 	%r29, %ntid.x;
	mov.u32 	%r30, %tid.x;
	mad.lo.s32 	%r4, %r28, %r29, %r30;
	mul.lo.s32 	%r31, %r25, %r26;
	setp.ge.s32 	%p1, %r4, %r31;
	@%p1 bra 	$L__BB0_30;
	cvta.to.global.u64 	%rd3, %rd2;
	div.s32 	%r6, %r4, %r25;
	mul.lo.s32 	%r32, %r6, %r25;
	sub.s32 	%r5, %r4, %r32;
	mul.wide.s32 	%rd4, %r4, 48;
	add.s64 	%rd1, %rd3, %rd4;
	st.global.v2.u32 	[%rd1], {%r5, %r6};
	mov.b64 	%rd5, 0;
	st.global.u64 	[%rd1+24], %rd5;
	mov.b64 	%rd6, 4607182418800017408;
	st.global.u64 	[%rd1+32], %rd6;
	mov.b32 	%r33, 0;
	st.global.u32 	[%rd1+40], %r33;
	min.s32 	%r34, %r25, %r26;
	setp.lt.s32 	%p2, %r34, 2;
	@%p2 bra 	$L__BB0_3;
	sub.f64 	%fd57, %fd53, %fd210;
	cvt.rn.f64.s32 	%fd58, %r5;
	mul.f64 	%fd59, %fd57, %fd58;
	add.s32 	%r35, %r25, -1;
	cvt.rn.f64.u32 	%fd60, %r35;
	div.rn.f64 	%fd61, %fd59, %fd60;
	add.f64 	%fd210, %fd210, %fd61;
	sub.f64 	%fd62, %fd55, %fd211;
	cvt.rn.f64.s32 	%fd63, %r6;
	mul.f64 	%fd64, %fd62, %fd63;
	add.s32 	%r36, %r26, -1;
	cvt.rn.f64.u32 	%fd65, %r36;
	div.rn.f64 	%fd66, %fd64, %fd65;
	add.f64 	%fd211, %fd211, %fd66;
$L__BB0_3:
	st.global.f64 	[%rd1+8], %fd210;
	st.global.f64 	[%rd1+16], %fd211;
	abs.f64 	%fd12, %fd50;
	setp.neu.f64 	%p3, %fd12, 0d7FF0000000000000;
	@%p3 bra 	$L__BB0_5;
	mov.f64 	%fd72, 0d0000000000000000;
	mul.rn.f64 	%fd213, %fd50, %fd72;
	mov.b32 	%r62, 1;
	bra.uni 	$L__BB0_8;
$L__BB0_5:
	mul.f64 	%fd67, %fd50, 0d3FE45F306DC9C883;
	cvt.rni.s32.f64 	%r61, %fd67;
	cvt.rn.f64.s32 	%fd68, %r61;
	fma.rn.f64 	%fd69, %fd68, 0dBFF921FB54442D18, %fd50;
	fma.rn.f64 	%fd70, %fd68, 0dBC91A62633145C00, %fd69;
	fma.rn.f64 	%fd213, %fd68, 0dB97B839A252049C0, %fd70;
	setp.ltu.f64 	%p4, %fd12, 0d41E0000000000000;
	@%p4 bra 	$L__BB0_7;
	{ // callseq 0, 0
	.param .b64 param0;
	st.param.f64 	[param0], %fd50;
	.param .align 16 .b8 retval0[16];
	call.uni (retval0), 
	__internal_trig_reduction_slowpathd, 
	(
	param0
	);
	ld.param.f64 	%fd213, [retval0];
	ld.param.b32 	%r61, [retval0+8];
	} // callseq 0
$L__BB0_7:
	add.s32 	%r62, %r61, 1;
$L__BB0_8:
	setp.neu.f64 	%p5, %fd12, 0d7FF0000000000000;
	shl.b32 	%r39, %r62, 6;
	cvt.u64.u32 	%rd7, %r39;
	and.b64  	%rd8, %rd7, 64;
	mov.u64 	%rd9, __cudart_sin_cos_coeffs;
	add.s64 	%rd10, %rd9, %rd8;
	mul.rn.f64 	%fd73, %fd213, %fd213;
	and.b32  	%r40, %r62, 1;
	setp.eq.b32 	%p6, %r40, 1;
	selp.f64 	%fd74, 0dBDA8FF8320FD8164, 0d3DE5DB65F9785EBA, %p6;
	ld.global.nc.v2.f64 	{%fd75, %fd76}, [%rd10];
	fma.rn.f64 	%fd77, %fd74, %fd73, %fd75;
	fma.rn.f64 	%fd78, %fd77, %fd73, %fd76;
	ld.global.nc.v2.f64 	{%fd79, %fd80}, [%rd10+16];
	fma.rn.f64 	%fd81, %fd78, %fd73, %fd79;
	fma.rn.f64 	%fd82, %fd81, %fd73, %fd80;
	ld.global.nc.v2.f64 	{%fd83, %fd84}, [%rd10+32];
	fma.rn.f64 	%fd85, %fd82, %fd73, %fd83;
	fma.rn.f64 	%fd86, %fd85, %fd73, %fd84;
	fma.rn.f64 	%fd87, %fd86, %fd213, %fd213;
	fma.rn.f64 	%fd88, %fd86, %fd73, 0d3FF0000000000000;
	selp.f64 	%fd89, %fd88, %fd87, %p6;
	and.b32  	%r41, %r62, 2;
	setp.eq.s32 	%p7, %r41, 0;
	mov.f64 	%fd90, 0d0000000000000000;
	sub.f64 	%fd91, %fd90, %fd89;
	selp.f64 	%fd28, %fd89, %fd91, %p7;
	@%p5 bra 	$L__BB0_10;
	mov.f64 	%fd97, 0d0000000000000000;
	mul.rn.f64 	%fd214, %fd50, %fd97;
	mov.b32 	%r63, 0;
	bra.uni 	$L__BB0_12;
$L__BB0_10:
	mul.f64 	%fd92, %fd50, 0d3FE45F306DC9C883;
	cvt.rni.s32.f64 	%r63, %fd92;
	cvt.rn.f64.s32 	%fd93, %r63;
	fma.rn.f64 	%fd94, %fd93, 0dBFF921FB54442D18, %fd50;
	fma.rn.f64 	%fd95, %fd93, 0dBC91A62633145C00, %fd94;
	fma.rn.f64 	%fd214, %fd93, 0dB97B839A252049C0, %fd95;
	setp.ltu.f64 	%p8, %fd12, 0d41E0000000000000;
	@%p8 bra 	$L__BB0_12;
	{ // callseq 1, 0
	.param .b64 param0;
	st.param.f64 	[param0], %fd50;
	.param .align 16 .b8 retval0[16];
	call.uni (retval0), 
	__internal_trig_reduction_slowpathd, 
	(
	param0
	);
	ld.param.f64 	%fd214, [retval0];
	ld.param.b32 	%r63, [retval0+8];
	} // callseq 1
$L__BB0_12:
	shl.b32 	%r44, %r63, 6;
	cvt.u64.u32 	%rd11, %r44;
	and.b64  	%rd12, %rd11, 64;
	add.s64 	%rd14, %rd9, %rd12;
	mul.rn.f64 	%fd98, %fd214, %fd214;
	and.b32  	%r45, %r63, 1;
	setp.eq.b32 	%p9, %r45, 1;
	selp.f64 	%fd99, 0dBDA8FF8320FD8164, 0d3DE5DB65F9785EBA, %p9;
	ld.global.nc.v2.f64 	{%fd100, %fd101}, [%rd14];
	fma.rn.f64 	%fd102, %fd99, %fd98, %fd100;
	fma.rn.f64 	%fd103, %fd102, %fd98, %fd101;
	ld.global.nc.v2.f64 	{%fd104, %fd105}, [%rd14+16];
	fma.rn.f64 	%fd106, %fd103, %fd98, %fd104;
	fma.rn.f64 	%fd107, %fd106, %fd98, %fd105;
	ld.global.nc.v2.f64 	{%fd108, %fd109}, [%rd14+32];
	fma.rn.f64 	%fd110, %fd107, %fd98, %fd108;
	fma.rn.f64 	%fd111, %fd110, %fd98, %fd109;
	fma.rn.f64 	%fd112, %fd111, %fd214, %fd214;
	fma.rn.f64 	%fd113, %fd111, %fd98, 0d3FF0000000000000;
	selp.f64 	%fd114, %fd113, %fd112, %p9;
	and.b32  	%r46, %r63, 2;
	setp.eq.s32 	%p10, %r46, 0;
	mov.f64 	%fd115, 0d0000000000000000;
	sub.f64 	%fd116, %fd115, %fd114;
	selp.f64 	%fd117, %fd114, %fd116, %p10;
	neg.f64 	%fd118, %fd210;
	mul.f64 	%fd23, %fd117, %fd118;
	setp.lt.s32 	%p11, %r27, 1;
	@%p11 bra 	$L__BB0_30;
	mul.f64 	%fd24, %fd47, %fd47;
	mov.f64 	%fd119, 0d3FF0000000000000;
	sub.f64 	%fd120, %fd119, %fd24;
	max.f64 	%fd121, %fd120, 0d0000000000000000;
	sqrt.rn.f64 	%fd122, %fd121;
	add.f64 	%fd123, %fd122, 0d3FF0000000000000;
	mul.f64 	%fd25, %fd123, 0d3FF199999999999A;
	mul.f64 	%fd26, %fd123, 0d3FF028F5C28F5C29;
	mov.b32 	%r15, 0;
$L__BB0_14:
	setp.geu.f64 	%p12, %fd29, %fd25;
	@%p12 bra 	$L__BB0_16;
	mov.b32 	%r60, 1;
	st.global.u32 	[%rd1+40], %r60;
	bra.uni 	$L__BB0_30;
$L__BB0_16:
	setp.gt.f64 	%p13, %fd29, 0d408F400000000000;
	@%p13 bra 	$L__BB0_30;
	abs.f64 	%fd124, %fd28;
	setp.geu.f64 	%p14, %fd124, 0d3FB999999999999A;
	setp.leu.f64 	%p15, %fd29, 0d4008000000000000;
	setp.geu.f64 	%p16, %fd29, 0d4034000000000000;
	or.pred  	%p17, %p16, %p14;
	or.pred  	%p18, %p17, %p15;
	@%p18 bra 	$L__BB0_26;
	mov.b32 	%r53, 2;
	st.global.u32 	[%rd1+40], %r53;
	add.f64 	%fd159, %fd47, 0d3FF0000000000000;
	max.f64 	%fd160, %fd159, 0d0000000000000000;
	sqrt.rn.f64 	%fd161, %fd160;
	add.f64 	%fd162, %fd161, %fd161;
	mov.f64 	%fd163, 0d4008000000000000;
	sub.f64 	%fd164, %fd163, %fd162;
	max.f64 	%fd165, %fd164, 0d0000000000000000;
	sqrt.rn.f64 	%fd166, %fd165;
	fma.rn.f64 	%fd167, %fd166, 0d4000000000000000, 0d4008000000000000;
	setp.lt.f64 	%p24, %fd29, %fd167;
	setp.gt.f64 	%p25, %fd29, 0d4034000000000000;
	or.pred  	%p26, %p24, %p25;
	mov.f64 	%fd220, 0d0000000000000000;
	@%p26 bra 	$L__BB0_25;
	mul.f64 	%fd30, %fd27, 0d4010000000000000;
	abs.f64 	%fd31, %fd30;
	setp.neu.f64 	%p27, %fd31, 0d7FF0000000000000;
	@%p27 bra 	$L__BB0_21;
	mov.f64 	%fd173, 0d0000000000000000;
	mul.rn.f64 	%fd219, %fd30, %fd173;
	mov.b32 	%r66, 1;
	bra.uni 	$L__BB0_24;
$L__BB0_21:
	mul.f64 	%fd168, %fd30, 0d3FE45F306DC9C883;
	cvt.rni.s32.f64 	%r65, %fd168;
	cvt.rn.f64.s32 	%fd169, %r65;
	fma.rn.f64 	%fd170, %fd169, 0dBFF921FB54442D18, %fd30;
	fma.rn.f64 	%fd171, %fd169, 0dBC91A62633145C00, %fd170;
	fma.rn.f64 	%fd219, %fd169, 0dB97B839A252049C0, %fd171;
	setp.ltu.f64 	%p28, %fd31, 0d41E0000000000000;
	@%p28 bra 	$L__BB0_23;
	{ // callseq 3, 0
	.param .b64 param0;
	st.param.f64 	[param0], %fd30;
	.param .align 16 .b8 retval0[16];
	call.uni (retval0), 
	__internal_trig_reduction_slowpathd, 
	(
	param0
	);
	ld.param.f64 	%fd219, [retval0];
	ld.param.b32 	%r65, [retval0+8];
	} // callseq 3
$L__BB0_23:
	add.s32 	%r66, %r65, 1;
$L__BB0_24:
	shl.b32 	%r56, %r66, 6;
	cvt.u64.u32 	%rd19, %r56;
	and.b64  	%rd20, %rd19, 64;
	mov.u64 	%rd21, __cudart_sin_cos_coeffs;
	add.s64 	%rd22, %rd21, %rd20;
	mul.rn.f64 	%fd174, %fd219, %fd219;
	and.b32  	%r57, %r66, 1;
	setp.eq.b32 	%p29, %r57, 1;
	selp.f64 	%fd175, 0dBDA8FF8320FD8164, 0d3DE5DB65F9785EBA, %p29;
	ld.global.nc.v2.f64 	{%fd176, %fd177}, [%rd22];
	fma.rn.f64 	%fd178, %fd175, %fd174, %fd176;
	fma.rn.f64 	%fd179, %fd178, %fd174, %fd177;
	ld.global.nc.v2.f64 	{%fd180, %fd181}, [%rd22+16];
	fma.rn.f64 	%fd182, %fd179, %fd174, %fd180;
	fma.rn.f64 	%fd183, %fd182, %fd174, %fd181;
	ld.global.nc.v2.f64 	{%fd184, %fd185}, [%rd22+32];
	fma.rn.f64 	%fd186, %fd183, %fd174, %fd184;
	fma.rn.f64 	%fd187, %fd186, %fd174, %fd185;
	fma.rn.f64 	%fd188, %fd187, %fd219, %fd219;
	fma.rn.f64 	%fd189, %fd187, %fd174, 0d3FF0000000000000;
	selp.f64 	%fd190, %fd189, %fd188, %p29;
	and.b32  	%r58, %r66, 2;
	setp.eq.s32 	%p30, %r58, 0;
	mov.f64 	%fd191, 0d0000000000000000;
	sub.f64 	%fd192, %fd191, %fd190;
	selp.f64 	%fd193, %fd190, %fd192, %p30;
	fma.rn.f64 	%fd194, %fd193, 0d3FB999999999999A, 0d3FF0000000000000;
	setp.eq.f64 	%p31, %fd29, 0d3FF0000000000000;
	{
	.reg .b32 %temp; 
	mov.b64 	{%temp, %r59}, %fd29;
	}
	setp.lt.s32 	%p32, %r59, 0;
	{ // callseq 4, 0
	.param .b64 param0;
	st.param.f64 	[param0], %fd29;
	.param .b64 retval0;
	call.uni (retval0), 
	__internal_accurate_pow, 
	(
	param0
	);
	ld.param.f64 	%fd195, [retval0];
	} // callseq 4
	selp.f64 	%fd197, 0dFFF8000000000000, %fd195, %p32;
	selp.f64 	%fd198, 0d3FF0000000000000, %fd197, %p31;
	mul.f64 	%fd199, %fd198, %fd194;
	max.f64 	%fd220, %fd199, 0d0000000000000000;
$L__BB0_25:
	mul.f64 	%fd200, %fd29, %fd29;
	add.f64 	%fd201, %fd29, %fd29;
	sub.f64 	%fd202, %fd200, %fd201;
	add.f64 	%fd203, %fd24, %fd202;
	max.f64 	%fd204, %fd203, 0d3DDB7CDFD9D7BDBB;
	add.f64 	%fd205, %fd24, %fd200;
	max.f64 	%fd206, %fd205, 0d3DDB7CDFD9D7BDBB;
	div.rn.f64 	%fd207, %fd204, %fd206;
	sqrt.rn.f64 	%fd208, %fd207;
	st.global.f64 	[%rd1+32], %fd208;
	mul.f64 	%fd209, %fd208, %fd220;
	st.global.f64 	[%rd1+24], %fd209;
	bra.uni 	$L__BB0_30;
$L__BB0_26:
	mov.f64 	%fd125, 0d0000000000000000;
	mov.f64 	%fd126, 0d7FF0000000000000;
	mul.rn.f64 	%fd221, %fd126, %fd125;
	cvt.rn.f64.u32 	%fd127, %r15;
	mul.f64 	%fd40, %fd127, 0d3FB999999999999A;
	setp.eq.f64 	%p19, %fd40, 0d7FF0000000000000;
	mov.b32 	%r67, 0;
	@%p19 bra 	$L__BB0_29;
	mul.f64 	%fd128, %fd40, 0d3FE45F306DC9C883;
	cvt.rni.s32.f64 	%r67, %fd128;
	cvt.rn.f64.s32 	%fd129, %r67;
	fma.rn.f64 	%fd130, %fd129, 0dBFF921FB54442D18, %fd40;
	fma.rn.f64 	%fd131, %fd129, 0dBC91A62633145C00, %fd130;
	fma.rn.f64 	%fd221, %fd129, 0dB97B839A252049C0, %fd131;
	setp.ltu.f64 	%p20, %fd40, 0d41E0000000000000;
	@%p20 bra 	$L__BB0_29;
	{ // callseq 2, 0
	.param .b64 param0;
	st.param.f64 	[param0], %fd40;
	.param .align 16 .b8 retval0[16];
	call.uni (retval0), 
	__internal_trig_reduction_slowpathd, 
	(
	param0
	);
	ld.param.f64 	%fd221, [retval0];
	ld.param.b32 	%r67, [retval0+8];
	} // callseq 2
$L__BB0_29:
	shl.b32 	%r50, %r67, 6;
	cvt.u64.u32 	%rd15, %r50;
	and.b64  	%rd16, %rd15, 64;
	add.s64 	%rd18, %rd9, %rd16;
	mul.rn.f64 	%fd133, %fd221, %fd221;
	and.b32  	%r51, %r67, 1;
	setp.eq.b32 	%p21, %r51, 1;
	selp.f64 	%fd134, 0dBDA8FF8320FD8164, 0d3DE5DB65F9785EBA, %p21;
	ld.global.nc.v2.f64 	{%fd135, %fd136}, [%rd18];
	fma.rn.f64 	%fd137, %fd134, %fd133, %fd135;
	fma.rn.f64 	%fd138, %fd137, %fd133, %fd136;
	ld.global.nc.v2.f64 	{%fd139, %fd140}, [%rd18+16];
	fma.rn.f64 	%fd141, %fd138, %fd133, %fd139;
	fma.rn.f64 	%fd142, %fd141, %fd133, %fd140;
	ld.global.nc.v2.f64 	{%fd143, %fd144}, [%rd18+32];
	fma.rn.f64 	%fd145, %fd142, %fd133, %fd143;
	fma.rn.f64 	%fd146, %fd145, %fd133, %fd144;
	fma.rn.f64 	%fd147, %fd146, %fd221, %fd221;
	fma.rn.f64 	%fd148, %fd146, %fd133, 0d3FF0000000000000;
	selp.f64 	%fd149, %fd148, %fd147, %p21;
	and.b32  	%r52, %r67, 2;
	setp.eq.s32 	%p22, %r52, 0;
	mov.f64 	%fd150, 0d0000000000000000;
	sub.f64 	%fd151, %fd150, %fd149;
	selp.f64 	%fd152, %fd149, %fd151, %p22;
	mul.f64 	%fd153, %fd29, %fd29;
	div.rn.f64 	%fd154, %fd23, %fd153;
	add.f64 	%fd155, %fd29, 0dBFB999999999999A;
	fma.rn.f64 	%fd156, %fd152, 0d3F847AE147AE147B, %fd28;
	add.f64 	%fd27, %fd27, %fd154;
	max.f64 	%fd29, %fd26, %fd155;
	min.f64 	%fd157, %fd156, 0d3FF0000000000000;
	max.f64 	%fd28, %fd157, 0dBFF0000000000000;
	add.s32 	%r15, %r15, 1;
	setp.ne.s32 	%p23, %r15, %r27;
	@%p23 bra 	$L__BB0_14;
$L__BB0_30:
	ret;

}
.func  (.param .align 16 .b8 func_retval0[16]) __internal_trig_reduction_slowpathd(
	.param .b64 __internal_trig_reduction_slowpathd_param_0
)
{
	.local .align 8 .b8 	__local_depot1[40];
	.reg .b64 	%SP;
	.reg .b64 	%SPL;
	.reg .pred 	%p<10>;
	.reg .b32 	%r<47>;
	.reg .b64 	%rd<74>;
	.reg .b64 	%fd<5>;

	mov.u64 	%SPL, __local_depot1;
	ld.param.f64 	%fd4, [__internal_trig_reduction_slowpathd_param_0];
	add.u64 	%rd1, %SPL, 0;
	{
	.reg .b32 %temp; 
	mov.b64 	{%temp, %r1}, %fd4;
	}
	shr.u32 	%r2, %r1, 20;
	and.b32  	%r3, %r2, 2047;
	setp.eq.s32 	%p1, %r3, 2047;
	mov.b32 	%r46, 0;
	@%p1 bra 	$L__BB1_9;
	add.s32 	%r20, %r3, -1024;
	mov.b64 	%rd20, %fd4;
	shl.b64 	%rd2, %rd20, 11;
	shr.u32 	%r4, %r20, 6;
	sub.s32 	%r45, 15, %r4;
	sub.s32 	%r21, 19, %r4;
	setp.lt.u32 	%p2, %r20, 128;
	selp.b32 	%r6, 18, %r21, %p2;
	setp.ge.s32 	%p3, %r45, %r6;
	mov.b64 	%rd70, 0;
	@%p3 bra 	$L__BB1_4;
	add.s32 	%r23, %r6, %r4;
	neg.s32 	%r43, %r23;
	or.b64  	%rd3, %rd2, -9223372036854775808;
	mov.b64 	%rd70, 0;
	mov.b32 	%r42, 0;
	mov.u64 	%rd25, __cudart_i2opi_d;
	mov.u32 	%r44, %r45;
$L__BB1_3:
	.pragma "nounroll";
	mul.wide.s32 	%rd22, %r42, 8;
	add.s64 	%rd23, %rd1, %rd22;
	mul.wide.s32 	%rd24, %r44, 8;
	add.s64 	%rd26, %rd25, %rd24;
	ld.global.nc.u64 	%rd27, [%rd26];
	{
	.reg .u32 %r0, %r1, %r2, %r3, %alo, %ahi, %blo, %bhi, %clo, %chi;
	mov.b64 	{%alo,%ahi}, %rd27;
	mov.b64 	{%blo,%bhi}, %rd3;
	mov.b64 	{%clo,%chi}, %rd70;
	mad.lo.cc.u32 	%r0, %alo, %blo, %clo;
	madc.hi.cc.u32 	%r1, %alo, %blo, %chi;
	madc.hi.u32 	%r2, %alo, %bhi, 0;
	mad.lo.cc.u32 	%r1, %alo, %bhi, %r1;
	madc.hi.cc.u32 	%r2, %ahi, %blo, %r2;
	madc.hi.u32 	%r3, %ahi, %bhi, 0;
	mad.lo.cc.u32 	%r1, %ahi, %blo, %r1;
	madc.lo.cc.u32 	%r2, %ahi, %bhi, %r2;
	addc.u32 	%r3, %r3, 0;
	mov.b64 	%rd28, {%r0,%r1};
	mov.b64 	%rd70, {%r2,%r3};
	}
	st.local.u64 	[%rd23], %rd28;
	add.s32 	%r44, %r44, 1;
	add.s32 	%r43, %r43, 1;
	add.s32 	%r42, %r42, 1;
	setp.ne.s32 	%p4, %r43, -15;
	mov.u32 	%r45, %r6;
	@%p4 bra 	$L__BB1_3;
$L__BB1_4:
	cvt.s64.s32 	%rd29, %r45;
	cvt.u64.u32 	%rd30, %r4;
	add.s64 	%rd31, %rd30, %rd29;
	shl.b64 	%rd32, %rd31, 3;
	add.s64 	%rd33, %rd1, %rd32;
	st.local.u64 	[%rd33+-120], %rd70;
	and.b32  	%r15, %r2, 63;
	ld.local.u64 	%rd72, [%rd1+16];
	ld.local.u64 	%rd71, [%rd1+24];
	setp.eq.s32 	%p5, %r15, 0;
	@%p5 bra 	$L__BB1_6;
	shl.b64 	%rd34, %rd71, %r15;
	shr.u64 	%rd35, %rd72, 1;
	xor.b32  	%r24, %r15, 63;
	shr.u64 	%rd36, %rd35, %r24;
	or.b64  	%rd71, %rd34, %rd36;
	ld.local.u64 	%rd37, [%rd1+8];
	shl.b64 	%rd38, %rd72, %r15;
	shr.u64 	%rd39, %rd37, 1;
	shr.u64 	%rd40, %rd39, %r24;
	or.b64  	%rd72, %rd38, %rd40;
$L__BB1_6:
	and.b32  	%r25, %r1, -2147483648;
	shr.u64 	%rd41, %rd71, 62;
	cvt.u32.u64 	%r26, %rd41;
	mov.b64 	{%r27, %r28}, %rd71;
	mov.b64 	{%r29, %r30}, %rd72;
	shf.l.wrap.b32 	%r31, %r30, %r27, 2;
	shf.l.wrap.b32 	%r32, %r27, %r28, 2;
	mov.b64 	%rd42, {%r31, %r32};
	shl.b64 	%rd43, %rd72, 2;
	shr.u64 	%rd44, %rd42, 63;
	cvt.u32.u64 	%r33, %rd44;
	add.s32 	%r34, %r33, %r26;
	setp.eq.s32 	%p6, %r25, 0;
	neg.s32 	%r35, %r34;
	selp.b32 	%r46, %r34, %r35, %p6;
	setp.gt.s64 	%p7, %rd42, -1;
	mov.b64 	%rd45, 0;
	{
	.reg .u32 %r0, %r1, %r2, %r3, %a0, %a1, %a2, %a3, %b0, %b1, %b2, %b3;
	mov.b64 	{%a0,%a1}, %rd45;
	mov.b64 	{%a2,%a3}, %rd45;
	mov.b64 	{%b0,%b1}, %rd43;
	mov.b64 	{%b2,%b3}, %rd42;
	sub.cc.u32 	%r0, %a0, %b0;
	subc.cc.u32 	%r1, %a1, %b1;
	subc.cc.u32 	%r2, %a2, %b2;
	subc.u32 	%r3, %a3, %b3;
	mov.b64 	%rd46, {%r0,%r1};
	mov.b64 	%rd47, {%r2,%r3};
	}
	xor.b32  	%r36, %r25, -2147483648;
	selp.b64 	%rd73, %rd42, %rd47, %p7;
	selp.b64 	%rd14, %rd43, %rd46, %p7;
	selp.b32 	%r17, %r25, %r36, %p7;
	clz.b64 	%r37, %rd73;
	cvt.u64.u32 	%rd15, %r37;
	setp.eq.s32 	%p8, %r37, 0;
	@%p8 bra 	$L__BB1_8;
	cvt.u32.u64 	%r38, %rd15;
	and.b32  	%r39, %r38, 63;
	shl.b64 	%rd48, %rd73, %r39;
	shr.u64 	%rd49, %rd14, 1;
	not.b32 	%r40, %r38;
	and.b32  	%r41, %r40, 63;
	shr.u64 	%rd50, %rd49, %r41;
	or.b64  	%rd73, %rd48, %rd50;
$L__BB1_8:
	mov.b64 	%rd51, -3958705157555305931;
	{
	.reg .u32 %r0, %r1, %r2, %r3, %alo, %ahi, %blo, %bhi;
	mov.b64 	{%alo,%ahi}, %rd73;
	mov.b64 	{%blo,%bhi}, %rd51;
	mul.lo.u32 	%r0, %alo, %blo;
	mul.hi.u32 	%r1, %alo, %blo;
	mad.lo.cc.u32 	%r1, %alo, %bhi, %r1;
	madc.hi.u32 	%r2, %alo, %bhi, 0;
	mad.lo.cc.u32 	%r1, %ahi, %blo, %r1;
	madc.hi.cc.u32 	%r2, %ahi, %blo, %r2;
	madc.hi.u32 	%r3, %ahi, %bhi, 0;
	mad.lo.cc.u32 	%r2, %ahi, %bhi, %r2;
	addc.u32 	%r3, %r3, 0;
	mov.b64 	%rd52, {%r0,%r1};
	mov.b64 	%rd53, {%r2,%r3};
	}
	setp.gt.s64 	%p9, %rd53, 0;
	{
	.reg .u32 %r0, %r1, %r2, %r3, %a0, %a1, %a2, %a3, %b0, %b1, %b2, %b3;
	mov.b64 	{%a0,%a1}, %rd52;
	mov.b64 	{%a2,%a3}, %rd53;
	mov.b64 	{%b0,%b1}, %rd52;
	mov.b64 	{%b2,%b3}, %rd53;
	add.cc.u32 	%r0, %a0, %b0;
	addc.cc.u32 	%r1, %a1, %b1;
	addc.cc.u32 	%r2, %a2, %b2;
	addc.u32 	%r3, %a3, %b3;
	mov.b64 	%rd54, {%r0,%r1};
	mov.b64 	%rd55, {%r2,%r3};
	}
	selp.b64 	%rd56, %rd55, %rd53, %p9;
	selp.s64 	%rd57, -1, 0, %p9;
	sub.s64 	%rd58, %rd57, %rd15;
	cvt.u64.u32 	%rd59, %r17;
	shl.b64 	%rd60, %rd59, 32;
	add.s64 	%rd61, %rd56, 1;
	shr.u64 	%rd62, %rd61, 10;
	add.s64 	%rd63, %rd62, 1;
	shr.u64 	%rd64, %rd63, 1;
	shl.b64 	%rd65, %rd58, 52;
	add.s64 	%rd66, %rd65, %rd64;
	add.s64 	%rd67, %rd66, 4602678819172646912;
	or.b64  	%rd68, %rd67, %rd60;
	mov.b64 	%fd4, %rd68;
$L__BB1_9:
	st.param.f64 	[func_retval0], %fd4;
	st.param.b32 	[func_retval0+8], %r46;
	ret;

}
.func  (.param .b64 func_retval0) __internal_accurate_pow(
	.param .b64 __internal_accurate_pow_param_0
)
{
	.reg .pred 	%p<8>;
	.reg .b32 	%r<49>;
	.reg .b32 	%f<3>;
	.reg .b64 	%fd<109>;

	ld.param.f64 	%fd10, [__internal_accurate_pow_param_0];
	{
	.reg .b32 %temp; 
	mov.b64 	{%temp, %r46}, %fd10;
	}
	{
	.reg .b32 %temp; 
	mov.b64 	{%r45, %temp}, %fd10;
	}
	shr.u32 	%r47, %r46, 20;
	setp.gt.u32 	%p1, %r46, 1048575;
	@%p1 bra 	$L__BB2_2;
	mul.f64 	%fd11, %fd10, 0d4350000000000000;
	{
	.reg .b32 %temp; 
	mov.b64 	{%temp, %r46}, %fd11;
	}
	{
	.reg .b32 %temp; 
	mov.b64 	{%r45, %temp}, %fd11;
	}
	shr.u32 	%r16, %r46, 20;
	add.s32 	%r47, %r16, -54;
$L__BB2_2:
	add.s32 	%r48, %r47, -1023;
	and.b32  	%r17, %r46, -2146435073;
	or.b32  	%r18, %r17, 1072693248;
	mov.b64 	%fd107, {%r45, %r18};
	setp.lt.u32 	%p2, %r18, 1073127583;
	@%p2 bra 	$L__BB2_4;
	{
	.reg .b32 %temp; 
	mov.b64 	{%r19, %temp}, %fd107;
	}
	{
	.reg .b32 %temp; 
	mov.b64 	{%temp, %r20}, %fd107;
	}
	add.s32 	%r21, %r20, -1048576;
	mov.b64 	%fd107, {%r19, %r21};
	add.s32 	%r48, %r47, -1022;
$L__BB2_4:
	add.f64 	%fd12, %fd107, 0dBFF0000000000000;
	add.f64 	%fd13, %fd107, 0d3FF0000000000000;
	rcp.approx.ftz.f64 	%fd14, %fd13;
	neg.f64 	%fd15, %fd13;
	fma.rn.f64 	%fd16, %fd15, %fd14, 0d3FF0000000000000;
	fma.rn.f64 	%fd17, %fd16, %fd16, %fd16;
	fma.rn.f64 	%fd18, %fd17, %fd14, %fd14;
	mul.f64 	%fd19, %fd12, %fd18;
	fma.rn.f64 	%fd20, %fd12, %fd18, %fd19;
	mul.f64 	%fd21, %fd20, %fd20;
	fma.rn.f64 	%fd22, %fd21, 0d3EB0F5FF7D2CAFE2, 0d3ED0F5D241AD3B5A;
	fma.rn.f64 	%fd23, %fd22, %fd21, 0d3EF3B20A75488A3F;
	fma.rn.f64 	%fd24, %fd23, %fd21, 0d3F1745CDE4FAECD5;
	fma.rn.f64 	%fd25, %fd24, %fd21, 0d3F3C71C7258A578B;
	fma.rn.f64 	%fd26, %fd25, %fd21, 0d3F6249249242B910;
	fma.rn.f64 	%fd27, %fd26, %fd21, 0d3F89999999999DFB;
	sub.f64 	%fd28, %fd12, %fd20;
	add.f64 	%fd29, %fd28, %fd28;
	neg.f64 	%fd30, %fd20;
	fma.rn.f64 	%fd31, %fd30, %fd12, %fd29;
	mul.f64 	%fd32, %fd18, %fd31;
	fma.rn.f64 	%fd33, %fd21, %fd27, 0d3FB5555555555555;
	mov.f64 	%fd34, 0d3FB5555555555555;
	sub.f64 	%fd35, %fd34, %fd33;
	fma.rn.f64 	%fd36, %fd21, %fd27, %fd35;
	add.f64 	%fd37, %fd36, 0dBC46A4CB00B9E7B0;
	add.f64 	%fd38, %fd33, %fd37;
	sub.f64 	%fd39, %fd33, %fd38;
	add.f64 	%fd40, %fd37, %fd39;
	mul.rn.f64 	%fd41, %fd20, %fd20;
	neg.f64 	%fd42, %fd41;
	fma.rn.f64 	%fd43, %fd20, %fd20, %fd42;
	{
	.reg .b32 %temp; 
	mov.b64 	{%r22, %temp}, %fd32;
	}
	{
	.reg .b32 %temp; 
	mov.b64 	{%temp, %r23}, %fd32;
	}
	add.s32 	%r24, %r23, 1048576;
	mov.b64 	%fd44, {%r22, %r24};
	fma.rn.f64 	%fd45, %fd20, %fd44, %fd43;
	mul.rn.f64 	%fd46, %fd41, %fd20;
	neg.f64 	%fd47, %fd46;
	fma.rn.f64 	%fd48, %fd41, %fd20, %fd47;
	fma.rn.f64 	%fd49, %fd41, %fd32, %fd48;
	fma.rn.f64 	%fd50, %fd45, %fd20, %fd49;
	mul.rn.f64 	%fd51, %fd38, %fd46;
	neg.f64 	%fd52, %fd51;
	fma.rn.f64 	%fd53, %fd38, %fd46, %fd52;
	fma.rn.f64 	%fd54, %fd38, %fd50, %fd53;
	fma.rn.f64 	%fd55, %fd40, %fd46, %fd54;
	add.f64 	%fd56, %fd51, %fd55;
	sub.f64 	%fd57, %fd51, %fd56;
	add.f64 	%fd58, %fd55, %fd57;
	add.f64 	%fd59, %fd20, %fd56;
	sub.f64 	%fd60, %fd20, %fd59;
	add.f64 	%fd61, %fd56, %fd60;
	add.f64 	%fd62, %fd58, %fd61;
	add.f64 	%fd63, %fd32, %fd62;
	add.f64 	%fd64, %fd59, %fd63;
	sub.f64 	%fd65, %fd59, %fd64;
	add.f64 	%fd66, %fd63, %fd65;
	xor.b32  	%r25, %r48, -2147483648;
	mov.b32 	%r26, 1127219200;
	mov.b64 	%fd67, {%r25, %r26};
	mov.b32 	%r27, -2147483648;
	mov.b64 	%fd68, {%r27, %r26};
	sub.f64 	%fd69, %fd67, %fd68;
	fma.rn.f64 	%fd70, %fd69, 0d3FE62E42FEFA39EF, %fd64;
	fma.rn.f64 	%fd71, %fd69, 0dBFE62E42FEFA39EF, %fd70;
	sub.f64 	%fd72, %fd71, %fd64;
	sub.f64 	%fd73, %fd66, %fd72;
	fma.rn.f64 	%fd74, %fd69, 0d3C7ABC9E3B39803F, %fd73;
	add.f64 	%fd75, %fd70, %fd74;
	sub.f64 	%fd76, %fd70, %fd75;
	add.f64 	%fd77, %fd74, %fd76;
	mov.f64 	%fd78, 0dBFE8000000000000;
	{
	.reg .b32 %temp; 
	mov.b64 	{%temp, %r28}, %fd78;
	}
	{
	.reg .b32 %temp; 
	mov.b64 	{%r29, %temp}, %fd78;
	}
	shl.b32 	%r30, %r28, 1;
	setp.gt.u32 	%p3, %r30, -33554433;
	and.b32  	%r31, %r28, -15728641;
	selp.b32 	%r32, %r31, %r28, %p3;
	mov.b64 	%fd79, {%r29, %r32};
	mul.rn.f64 	%fd80, %fd75, %fd79;
	neg.f64 	%fd81, %fd80;
	fma.rn.f64 	%fd82, %fd75, %fd79, %fd81;
	fma.rn.f64 	%fd83, %fd77, %fd79, %fd82;
	add.f64 	%fd4, %fd80, %fd83;
	sub.f64 	%fd84, %fd80, %fd4;
	add.f64 	%fd5, %fd83, %fd84;
	fma.rn.f64 	%fd85, %fd4, 0d3FF71547652B82FE, 0d4338000000000000;
	{
	.reg .b32 %temp; 
	mov.b64 	{%r13, %temp}, %fd85;
	}
	mov.f64 	%fd86, 0dC338000000000000;
	add.rn.f64 	%fd87, %fd85, %fd86;
	fma.rn.f64 	%fd88, %fd87, 0dBFE62E42FEFA39EF, %fd4;
	fma.rn.f64 	%fd89, %fd87, 0dBC7ABC9E3B39803F, %fd88;
	fma.rn.f64 	%fd90, %fd89, 0d3E5ADE1569CE2BDF, 0d3E928AF3FCA213EA;
	fma.rn.f64 	%fd91, %fd90, %fd89, 0d3EC71DEE62401315;
	fma.rn.f64 	%fd92, %fd91, %fd89, 0d3EFA01997C89EB71;
	fma.rn.f64 	%fd93, %fd92, %fd89, 0d3F2A01A014761F65;
	fma.rn.f64 	%fd94, %fd93, %fd89, 0d3F56C16C1852B7AF;
	fma.rn.f64 	%fd95, %fd94, %fd89, 0d3F81111111122322;
	fma.rn.f64 	%fd96, %fd95, %fd89, 0d3FA55555555502A1;
	fma.rn.f64 	%fd97, %fd96, %fd89, 0d3FC5555555555511;
	fma.rn.f64 	%fd98, %fd97, %fd89, 0d3FE000000000000B;
	fma.rn.f64 	%fd99, %fd98, %fd89, 0d3FF0000000000000;
	fma.rn.f64 	%fd100, %fd99, %fd89, 0d3FF0000000000000;
	{
	.reg .b32 %temp; 
	mov.b64 	{%r14, %temp}, %fd100;
	}
	{
	.reg .b32 %temp; 
	mov.b64 	{%temp, %r15}, %fd100;
	}
	shl.b32 	%r33, %r13, 20;
	add.s32 	%r34, %r33, %r15;
	mov.b64 	%fd108, {%r14, %r34};
	{
	.reg .b32 %temp; 
	mov.b64 	{%temp, %r35}, %fd4;
	}
	mov.b32 	%f2, %r35;
	abs.f32 	%f1, %f2;
	setp.lt.f32 	%p4, %f1, 0f4086232B;
	@%p4 bra 	$L__BB2_7;
	setp.lt.f64 	%p5, %fd4, 0d0000000000000000;
	add.f64 	%fd101, %fd4, 0d7FF0000000000000;
	selp.f64 	%fd108, 0d0000000000000000, %fd101, %p5;
	setp.geu.f32 	%p6, %f1, 0f40874800;
	@%p6 bra 	$L__BB2_7;
	shr.u32 	%r36, %r13, 31;
	add.s32 	%r37, %r13, %r36;
	shr.s32 	%r38, %r37, 1;
	shl.b32 	%r39, %r38, 20;
	add.s32 	%r40, %r15, %r39;
	mov.b64 	%fd102, {%r14, %r40};
	sub.s32 	%r41, %r13, %r38;
	shl.b32 	%r42, %r41, 20;
	add.s32 	%r43, %r42, 1072693248;
	mov.b32 	%r44, 0;
	mov.b64 	%fd103, {%r44, %r43};
	mul.f64 	%fd108, %fd103, %fd102;
$L__BB2_7:
	abs.f64 	%fd104, %fd108;
	setp.eq.f64 	%p7, %fd104, 0d7FF0000000000000;
	fma.rn.f64 	%fd105, %fd108, %fd5, %fd108;
	selp.f64 	%fd106, %fd108, %fd105, %p7;
	st.param.f64 	[func_retval0], %fd106;
	ret;

}


// ===== COMPILED SASS (sm_100) =====

	.target	sm_100

	.elftype	@"ET_EXEC"


//--------------------- .note.nv.tkinfo           --------------------------
	.section	.note.nv.tkinfo,"",@"SHT_NOTE"
	.sectionflags	@"SHF_NOTE_NV_TKINFO"
	.tkinfo
        /*0018*/ 	.word	0x00000002
        /*0030*/ 	.string	""
        /*0030*/ 	.string	"ptxas"
        /*0030*/ 	.string	"Cuda compilation tools, release 13.0, V13.0.88"
        /*0030*/ 	.string	"Build cuda_13.0.r13.0/compiler.36424714_0"
        /*0030*/ 	.string	"-arch sm_100 -m 64 "



//--------------------- .note.nv.cuinfo           --------------------------
	.section	.note.nv.cuinfo,"",@"SHT_NOTE"
	.sectionflags	@"SHF_NOTE_NV_CUINFO"
        /*0018*/ 	.short	0x0002
        /*001a*/ 	.short	0x0064
        /*001c*/ 	.short	0x0082
	.zero		2


//--------------------- .nv.info                  --------------------------
	.section	.nv.info,"",@"SHT_CUDA_INFO"
	.align	4


	//----- nvinfo : EIATTR_REGCOUNT
	.align		4
        /*0000*/ 	.byte	0x04, 0x2f
        /*0002*/ 	.short	(.L_3 - .L_2)
	.align		4
.L_2:
        /*0004*/ 	.word	index@(_Z27blackhole_raytracing_kernel16RayTracingParamsP5Pixel)
        /*0008*/ 	.word	0x00000028


	//----- nvinfo : EIATTR_FRAME_SIZE
	.align		4
.L_3:
        /*000c*/ 	.byte	0x04, 0x11
        /*000e*/ 	.short	(.L_5 - .L_4)
	.align		4
.L_4:
        /*0010*/ 	.word	index@($_Z27blackhole_raytracing_kernel16RayTracingParamsP5Pixel$__internal_trig_reduction_slowpathd)
        /*0014*/ 	.word	0x00000028


	//----- nvinfo : EIATTR_FRAME_SIZE
	.align		4
.L_5:
        /*0018*/ 	.byte	0x04, 0x11
        /*001a*/ 	.short	(.L_7 - .L_6)
	.align		4
.L_6:
        /*001c*/ 	.word	index@($_Z27blackhole_raytracing_kernel16RayTracingParamsP5Pixel$__internal_accurate_pow)
        /*0020*/ 	.word	0x00000028


	//----- nvinfo : EIATTR_FRAME_SIZE
	.align		4
.L_7:
        /*0024*/ 	.byte	0x04, 0x11
        /*0026*/ 	.short	(.L_9 - .L_8)
	.align		4
.L_8:
        /*0028*/ 	.word	index@($__internal_1_$__cuda_sm20_dsqrt_rn_f64_mediumpath_v1)
        /*002c*/ 	.word	0x00000028


	//----- nvinfo : EIATTR_FRAME_SIZE
	.align		4
.L_9:
        /*0030*/ 	.byte	0x04, 0x11
        /*0032*/ 	.short	(.L_11 - .L_10)
	.align		4
.L_10:
        /*0034*/ 	.word	index@($__internal_0_$__cuda_sm20_div_rn_f64_full)
        /*0038*/ 	.word	0x00000028


	//----- nvinfo : EIATTR_FRAME_SIZE
	.align		4
.L_11:
        /*003c*/ 	.byte	0x04, 0x11
        /*003e*/ 	.short	(.L_13 - .L_12)
	.align		4
.L_12:
        /*0040*/ 	.word	index@(_Z27blackhole_raytracing_kernel16RayTracingParamsP5Pixel)
        /*0044*/ 	.word	0x00000028


	//----- nvinfo : EIATTR_MIN_STACK_SIZE
	.align		4
.L_13:
        /*0048*/ 	.byte	0x04, 0x12
        /*004a*/ 	.short	(.L_15 - .L_14)
	.align		4
.L_14:
        /*004c*/ 	.word	index@(_Z27blackhole_raytracing_kernel16RayTracingParamsP5Pixel)
        /*0050*/ 	.word	0x00000028
.L_15:


//--------------------- .nv.compat                --------------------------
	.section	.nv.compat,"",@"SHT_CUDA_COMPAT_INFO"
	.align	4
        /*0000*/ 	.byte	0x02, 0x09, 0x00, 0x00, 0x02, 0x02, 0x01, 0x00, 0x02, 0x05, 0x05, 0x00, 0x03, 0x07, 0x01, 0x01
        /*0010*/ 	.byte	0x02, 0x03, 0x00, 0x00, 0x02, 0x06, 0x01, 0x00, 0x04, 0x0b, 0x08, 0x00, 0x01, 0x00, 0x00, 0x00
        /*0020*/ 	.byte	0x00, 0x00, 0x00, 0x00


//--------------------- .nv.info._Z27blackhole_raytracing_kernel16RayTracingParamsP5Pixel --------------------------
	.section	.nv.info._Z27blackhole_raytracing_kernel16RayTracingParamsP5Pixel,"",@"SHT_CUDA_INFO"
	.sectionflags	@""
	.align	4


	//----- nvinfo : EIATTR_CUDA_API_VERSION
	.align		4
        /*0000*/ 	.byte	0x04, 0x37
        /*0002*/ 	.short	(.L_17 - .L_16)
.L_16:
        /*0004*/ 	.word	0x00000082


	//----- nvinfo : EIATTR_KPARAM_INFO
	.align		4
.L_17:
        /*0008*/ 	.byte	0x04, 0x17
        /*000a*/ 	.short	(.L_19 - .L_18)
.L_18:
        /*000c*/ 	.word	0x00000000
        /*0010*/ 	.short	0x0001
        /*0012*/ 	.short	0x0060
        /*0014*/ 	.byte	0x00, 0xf5, 0x21, 0x00


	//----- nvinfo : EIATTR_KPARAM_INFO
	.align		4
.L_19:
        /*0018*/ 	.byte	0x04, 0x17
        /*001a*/ 	.short	(.L_21 - .L_20)
.L_20:
        /*001c*/ 	.word	0x00000000
        /*0020*/ 	.short	0x0000
        /*0022*/ 	.short	0x0000
        /*0024*/ 	.byte	0x00, 0xf0, 0x81, 0x01


	//----- nvinfo : EIATTR_SPARSE_MMA_MASK
	.align		4
.L_21:
        /*0028*/ 	.byte	0x03, 0x50
        /*002a*/ 	.short	0x0000


	//----- nvinfo : EIATTR_MAXREG_COUNT
	.align		4
        /*002c*/ 	.byte	0x03, 0x1b
        /*002e*/ 	.short	0x00ff


	//----- nvinfo : EIATTR_MERCURY_ISA_VERSION
	.align		4
        /*0030*/ 	.byte	0x03, 0x5f
        /*0032*/ 	.short	0x0101


	//----- nvinfo : EIATTR_VRC_CTA_INIT_COUNT
	.align		4
        /*0034*/ 	.byte	0x02, 0x4a
	.zero		1
	.zero		1


	//----- nvinfo : EIATTR_EXIT_INSTR_OFFSETS
	.align		4
        /*0038*/ 	.byte	0x04, 0x1c
        /*003a*/ 	.short	(.L_23 - .L_22)


	//   ....[0]....
.L_22:
        /*003c*/ 	.word	0x00000090


	//   ....[1]....
        /*0040*/ 	.word	0x00000e00


	//   ....[2]....
        /*0044*/ 	.word	0x00001270


	//   ....[3]....
        /*0048*/ 	.word	0x000019f0


	//   ....[4]....
        /*004c*/ 	.word	0x00002930


	//   ....[5]....
        /*0050*/ 	.word	0x00002970


	//----- nvinfo : EIATTR_CRS_STACK_SIZE
	.align		4
.L_23:
        /*0054*/ 	.byte	0x04, 0x1e
        /*0056*/ 	.short	(.L_25 - .L_24)
.L_24:
        /*0058*/ 	.word	0x00000000


	//----- nvinfo : EIATTR_CBANK_PARAM_SIZE
	.align		4
.L_25:
        /*005c*/ 	.byte	0x03, 0x19
        /*005e*/ 	.short	0x0068


	//----- nvinfo : EIATTR_PARAM_CBANK
	.align		4
        /*0060*/ 	.byte	0x04, 0x0a
        /*0062*/ 	.short	(.L_27 - .L_26)
	.align		4
.L_26:
        /*0064*/ 	.word	index@(.nv.constant0._Z27blackhole_raytracing_kernel16RayTracingParamsP5Pixel)
        /*0068*/ 	.short	0x0380
        /*006a*/ 	.short	0x0068


	//----- nvinfo : EIATTR_SW_WAR
	.align		4
.L_27:
        /*006c*/ 	.byte	0x04, 0x36
        /*006e*/ 	.short	(.L_29 - .L_28)
.L_28:
        /*0070*/ 	.word	0x00000008
.L_29:


//--------------------- .nv.callgraph             --------------------------
	.section	.nv.callgraph,"",@"SHT_CUDA_CALLGRAPH"
	.align	4
	.sectionentsize	8
	.align		4
        /*0000*/ 	.word	0x00000000
	.align		4
        /*0004*/ 	.word	0xffffffff
	.align		4
        /*0008*/ 	.word	0x00000000
	.align		4
        /*000c*/ 	.word	0xfffffffe
	.align		4
        /*0010*/ 	.word	0x00000000
	.align		4
        /*0014*/ 	.word	0xfffffffd
	.align		4
        /*0018*/ 	.word	0x00000000
	.align		4
        /*001c*/ 	.word	0xfffffffc


//--------------------- .nv.constant4             --------------------------
	.section	.nv.constant4,"a",@progbits
	.align	8
	.align		8
.nv.constant4:
        /*0000*/ 	.dword	__cudart_i2opi_d
	.align		8
        /*0008*/ 	.dword	__cudart_sin_cos_coeffs


//--------------------- .text._Z27blackhole_raytracing_kernel16RayTracingParamsP5Pixel --------------------------
	.section	.text._Z27blackhole_raytracing_kernel16RayTracingParamsP5Pixel,"ax",@progbits
	.align	128
        .global         _Z27blackhole_raytracing_kernel16RayTracingParamsP5Pixel
        .type           _Z27blackhole_raytracing_kernel16RayTracingParamsP5Pixel,@function
        .size           _Z27blackhole_raytracing_kernel16RayTracingParamsP5Pixel,(.L_x_54 - _Z27blackhole_raytracing_kernel16RayTracingParamsP5Pixel)
        .other          _Z27blackhole_raytracing_kernel16RayTracingParamsP5Pixel,@"STO_CUDA_ENTRY STV_DEFAULT"
_Z27blackhole_raytracing_kernel16RayTracingParamsP5Pixel:
.text._Z27blackhole_raytracing_kernel16RayTracingParamsP5Pixel:
[----:B------:R-:W0:Y:S01]  /*0000*/  LDC R1, c[0x0][0x37c] ;  /* 0x0000df00ff017b82 */ /* 0x000e220000000800 */
[----:B------:R-:W1:Y:S07]  /*0010*/  S2R R0, SR_TID.X ;  /* 0x0000000000007919 */ /* 0x000e6e0000002100 */
[----:B------:R-:W1:Y:S01]  /*0020*/  S2UR UR4, SR_CTAID.X ;  /* 0x00000000000479c3 */ /* 0x000e620000002500 */
[----:B0-----:R-:W-:-:S07]  /*0030*/  VIADD R1, R1, 0xffffffd8 ;  /* 0xffffffd801017836 */ /* 0x001fce0000000000 */
[----:B------:R-:W1:Y:S08]  /*0040*/  LDC R7, c[0x0][0x360] ;  /* 0x0000d800ff077b82 */ /* 0x000e700000000800 */
[----:B------:R-:W0:Y:S01]  /*0050*/  LDC.64 R4, c[0x0][0x3a8] ;  /* 0x0000ea00ff047b82 */ /* 0x000e220000000a00 */
[----:B-1----:R-:W-:Y:S02]  /*0060*/  IMAD R7, R7, UR4, R0 ;  /* 0x0000000407077c24 */ /* 0x002fe4000f8e0200 */
[----:B0-----:R-:W-:-:S05]  /*0070*/  IMAD R0, R4, R5, RZ ;  /* 0x0000000504007224 */ /* 0x001fca00078e02ff */
[----:B------:R-:W-:-:S13]  /*0080*/  ISETP.GE.AND P0, PT, R7, R0, PT ;  /* 0x000000000700720c */ /* 0x000fda0003f06270 */
[----:B------:R-:W-:Y:S05]  /*0090*/  @P0 EXIT ;  /* 0x000000000000094d */ /* 0x000fea0003800000 */
[----:B------:R-:W-:Y:S01]  /*00a0*/  IABS R9, R4 ;  /* 0x0000000400097213 */ /* 0x000fe20000000000 */
[----:B------:R-:W0:Y:S01]  /*00b0*/  LDC.64 R28, c[0x0][0x3e0] ;  /* 0x0000f800ff1c7b82 */ /* 0x000e220000000a00 */
[----:B------:R-:W1:Y:S01]  /*00c0*/  LDCU.64 UR8, c[0x0][0x358] ;  /* 0x00006b00ff0877ac */ /* 0x000e620008000a00 */
[----:B------:R-:W-:Y:S01]  /*00d0*/  IMAD.MOV.U32 R10, RZ, RZ, 0x0 ;  /* 0x00000000ff0a7424 */ /* 0x000fe200078e00ff */
[----:B------:R-:W2:Y:S01]  /*00e0*/  I2F.RP R0, R9 ;  /* 0x0000000900007306 */ /* 0x000ea20000209400 */
[----:B------:R-:W-:Y:S01]  /*00f0*/  VIMNMX R5, PT, PT, R4, R5, PT ;  /* 0x0000000504057248 */ /* 0x000fe20003fe0100 */
[----:B------:R-:W3:Y:S01]  /*0100*/  LDCU.64 UR4, c[0x0][0x3c0] ;  /* 0x00007800ff0477ac */ /* 0x000ee20008000a00 */
[----:B------:R-:W4:Y:S01]  /*0110*/  LDCU.64 UR6, c[0x0][0x3b0] ;  /* 0x00007600ff0677ac */ /* 0x000f220008000a00 */
[----:B------:R-:W5:Y:S01]  /*0120*/  LDCU.64 UR10, c[0x0][0x3a0] ;  /* 0x00007400ff0a77ac */ /* 0x000f620008000a00 */
[----:B------:R-:W3:Y:S03]  /*0130*/  LDCU.64 UR12, c[0x0][0x390] ;  /* 0x00007200ff0c77ac */ /* 0x000ee60008000a00 */
[----:B--2---:R-:W2:Y:S01]  /*0140*/  MUFU.RCP R0, R0 ;  /* 0x0000000000007308 */ /* 0x004ea20000001000 */
[----:B0-----:R-:W-:-:S04]  /*0150*/  IMAD.WIDE R28, R7, 0x30, R28 ;  /* 0x00000030071c7825 */ /* 0x001fc800078e021c */
[----:B----4-:R-:W-:Y:S01]  /*0160*/  IMAD.U32 R8, RZ, RZ, UR6 ;  /* 0x00000006ff087e24 */ /* 0x010fe2000f8e00ff */
[----:B-1----:R0:W-:Y:S01]  /*0170*/  STG.E.64 desc[UR8][R28.64+0x18], RZ ;  /* 0x000018ff1c007986 */ /* 0x0021e2000c101b08 */
[----:B-----5:R-:W-:-:S03]  /*0180*/  IMAD.U32 R26, RZ, RZ, UR10 ;  /* 0x0000000aff1a7e24 */ /* 0x020fc6000f8e00ff */
[----:B------:R0:W-:Y:S01]  /*0190*/  STG.E desc[UR8][R28.64+0x28], RZ ;  /* 0x000028ff1c007986 */ /* 0x0001e2000c101908 */
[----:B------:R-:W-:Y:S02]  /*01a0*/  IMAD.U32 R27, RZ, RZ, UR11 ;  /* 0x0000000bff1b7e24 */ /* 0x000fe4000f8e00ff */
[----:B--2---:R-:W-:Y:S02]  /*01b0*/  VIADD R2, R0, 0xffffffe ;  /* 0x0ffffffe00027836 */ /* 0x004fe40000000000 */
[----:B---3--:R-:W-:Y:S02]  /*01c0*/  IMAD.U32 R24, RZ, RZ, UR12 ;  /* 0x0000000cff187e24 */ /* 0x008fe4000f8e00ff */
[----:B------:R1:W2:Y:S01]  /*01d0*/  F2I.FTZ.U32.TRUNC.NTZ R3, R2 ;  /* 0x0000000200037305 */ /* 0x0002a2000021f000 */
[----:B------:R-:W-:Y:S02]  /*01e0*/  IMAD.U32 R25, RZ, RZ, UR13 ;  /* 0x0000000dff197e24 */ /* 0x000fe4000f8e00ff */
[----:B-1----:R-:W-:-:S02]  /*01f0*/  IMAD.MOV.U32 R2, RZ, RZ, RZ ;  /* 0x000000ffff027224 */ /* 0x002fc400078e00ff */
[----:B--2---:R-:W-:-:S04]  /*0200*/  IMAD.MOV R6, RZ, RZ, -R3 ;  /* 0x000000ffff067224 */ /* 0x004fc800078e0a03 */
[----:B------:R-:W-:Y:S01]  /*0210*/  IMAD R11, R6, R9, RZ ;  /* 0x00000009060b7224 */ /* 0x000fe200078e02ff */
[----:B------:R-:W-:-:S03]  /*0220*/  IABS R6, R7 ;  /* 0x0000000700067213 */ /* 0x000fc60000000000 */
[----:B------:R-:W-:-:S04]  /*0230*/  IMAD.HI.U32 R3, R3, R11, R2 ;  /* 0x0000000b03037227 */ /* 0x000fc800078e0002 */
[----:B------:R-:W-:Y:S02]  /*0240*/  IMAD.MOV.U32 R11, RZ, RZ, 0x3ff00000 ;  /* 0x3ff00000ff0b7424 */ /* 0x000fe400078e00ff */
[----:B------:R-:W-:-:S03]  /*0250*/  IMAD.HI.U32 R3, R3, R6, RZ ;  /* 0x0000000603037227 */ /* 0x000fc600078e00ff */
[----:B------:R0:W-:Y:S01]  /*0260*/  STG.E.64 desc[UR8][R28.64+0x20], R10 ;  /* 0x0000200a1c007986 */ /* 0x0001e2000c101b08 */
[----:B------:R-:W-:-:S04]  /*0270*/  IMAD.MOV R0, RZ, RZ, -R3 ;  /* 0x000000ffff007224 */ /* 0x000fc800078e0a03 */
[----:B------:R-:W-:Y:S02]  /*0280*/  IMAD R0, R9, R0, R6 ;  /* 0x0000000009007224 */ /* 0x000fe400078e0206 */
[----:B------:R-:W-:-:S03]  /*0290*/  IMAD.U32 R6, RZ, RZ, UR4 ;  /* 0x00000004ff067e24 */ /* 0x000fc6000f8e00ff */
[----:B------:R-:W-:-:S13]  /*02a0*/  ISETP.GT.U32.AND P1, PT, R9, R0, PT ;  /* 0x000000000900720c */ /* 0x000fda0003f24070 */
[----:B------:R-:W-:Y:S02]  /*02b0*/  @!P1 IMAD.IADD R0, R0, 0x1, -R9 ;  /* 0x0000000100009824 */ /* 0x000fe400078e0a09 */
[----:B------:R-:W-:Y:S01]  /*02c0*/  @!P1 VIADD R3, R3, 0x1 ;  /* 0x0000000103039836 */ /* 0x000fe20000000000 */
[----:B------:R-:W-:Y:S02]  /*02d0*/  ISETP.NE.AND P1, PT, R4, RZ, PT ;  /* 0x000000ff0400720c */ /* 0x000fe40003f25270 */
[----:B------:R-:W-:Y:S01]  /*02e0*/  ISETP.GE.U32.AND P0, PT, R0, R9, PT ;  /* 0x000000090000720c */ /* 0x000fe20003f06070 */
[----:B------:R-:W-:Y:S01]  /*02f0*/  IMAD.U32 R9, RZ, RZ, UR7 ;  /* 0x00000007ff097e24 */ /* 0x000fe2000f8e00ff */
[----:B------:R-:W-:-:S04]  /*0300*/  LOP3.LUT R0, R7, R4, RZ, 0x3c, !PT ;  /* 0x0000000407007212 */ /* 0x000fc800078e3cff */
[----:B------:R-:W-:-:S07]  /*0310*/  ISETP.GE.AND P2, PT, R0, RZ, PT ;  /* 0x000000ff0000720c */ /* 0x000fce0003f46270 */
[----:B------:R-:W-:Y:S01]  /*0320*/  @P0 VIADD R3, R3, 0x1 ;  /* 0x0000000103030836 */ /* 0x000fe20000000000 */
[----:B------:R-:W-:-:S05]  /*0330*/  ISETP.GE.AND P0, PT, R5, 0x2, PT ;  /* 0x000000020500780c */ /* 0x000fca0003f06270 */
[----:B------:R-:W-:Y:S01]  /*0340*/  @!P2 IMAD.MOV R3, RZ, RZ, -R3 ;  /* 0x000000ffff03a224 */ /* 0x000fe200078e0a03 */
[----:B------:R-:W-:-:S05]  /*0350*/  @!P1 LOP3.LUT R3, RZ, R4, RZ, 0x33, !PT ;  /* 0x00000004ff039212 */ /* 0x000fca00078e33ff */
[----:B------:R-:W-:-:S04]  /*0360*/  IMAD.MOV R2, RZ, RZ, -R3 ;  /* 0x000000ffff027224 */ /* 0x000fc800078e0a03 */
[----:B------:R-:W-:Y:S02]  /*0370*/  IMAD R2, R4, R2, R7 ;  /* 0x0000000204027224 */ /* 0x000fe400078e0207 */
[----:B------:R-:W-:-:S03]  /*0380*/  IMAD.U32 R7, RZ, RZ, UR5 ;  /* 0x00000005ff077e24 */ /* 0x000fc6000f8e00ff */
[----:B------:R0:W-:Y:S01]  /*0390*/  STG.E.64 desc[UR8][R28.64], R2 ;  /* 0x000000021c007986 */ /* 0x0001e2000c101b08 */
[----:B------:R-:W-:Y:S05]  /*03a0*/  @!P0 BRA `(.L_x_0) ;  /* 0x0000000000f48947 */ /* 0x000fea0003800000 */
[----:B------:R-:W-:Y:S01]  /*03b0*/  VIADD R20, R4, 0xffffffff ;  /* 0xffffffff04147836 */ /* 0x000fe20000000000 */
[----:B0-----:R-:W0:Y:S01]  /*03c0*/  LDC.64 R10, c[0x0][0x3b0] ;  /* 0x0000ec00ff0a7b82 */ /* 0x001e220000000a00 */
[----:B------:R-:W-:Y:S01]  /*03d0*/  IMAD.MOV.U32 R4, RZ, RZ, 0x1 ;  /* 0x00000001ff047424 */ /* 0x000fe200078e00ff */
[----:B------:R-:W-:Y:S03]  /*03e0*/  BSSY.RECONVERGENT B0, `(.L_x_1) ;  /* 0x0000018000007945 */ /* 0x000fe60003800200 */
[----:B------:R-:W1:Y:S03]  /*03f0*/  I2F.F64.U32 R20, R20 ;  /* 0x0000001400147312 */ /* 0x000e660000201800 */
[----:B------:R-:W0:Y:S05]  /*0400*/  LDC.64 R12, c[0x0][0x3b8] ;  /* 0x0000ee00ff0c7b82 */ /* 0x000e2a0000000a00 */
[----:B-1----:R-:W1:Y:S02]  /*0410*/  MUFU.RCP64H R5, R21 ;  /* 0x0000001500057308 */ /* 0x002e640000001800 */
[----:B-1----:R-:W-:-:S08]  /*0420*/  DFMA R6, -R20, R4, 1 ;  /* 0x3ff000001406742b */ /* 0x002fd00000000104 */
[----:B------:R-:W-:-:S08]  /*0430*/  DFMA R6, R6, R6, R6 ;  /* 0x000000060606722b */ /* 0x000fd00000000006 */
[----:B------:R-:W-:Y:S02]  /*0440*/  DFMA R8, R4, R6, R4 ;  /* 0x000000060408722b */ /* 0x000fe40000000004 */
[----:B------:R-:W1:Y:S01]  /*0450*/  I2F.F64 R6, R2 ;  /* 0x0000000200067312 */ /* 0x000e620000201c00 */
[----:B0-----:R-:W-:-:S05]  /*0460*/  DADD R4, -R10, R12 ;  /* 0x000000000a047229 */ /* 0x001fca000000010c */
[----:B------:R-:W-:-:S08]  /*0470*/  DFMA R10, -R20, R8, 1 ;  /* 0x3ff00000140a742b */ /* 0x000fd00000000108 */
[----:B------:R-:W-:Y:S02]  /*0480*/  DFMA R8, R8, R10, R8 ;  /* 0x0000000a0808722b */ /* 0x000fe40000000008 */
[----:B-1----:R-:W-:-:S08]  /*0490*/  DMUL R18, R4, R6 ;  /* 0x0000000604127228 */ /* 0x002fd00000000000 */
[----:B------:R-:W-:Y:S02]  /*04a0*/  DMUL R4, R18, R8 ;  /* 0x0000000812047228 */ /* 0x000fe40000000000 */
[----:B------:R-:W-:-:S06]  /*04b0*/  FSETP.GEU.AND P1, PT, |R19|, 6.5827683646048100446e-37, PT ;  /* 0x036000001300780b */ /* 0x000fcc0003f2e200 */
[----:B------:R-:W-:-:S08]  /*04c0*/  DFMA R6, -R20, R4, R18 ;  /* 0x000000041406722b */ /* 0x000fd00000000112 */
[----:B------:R-:W-:-:S10]  /*04d0*/  DFMA R8, R8, R6, R4 ;  /* 0x000000060808722b */ /* 0x000fd40000000004 */
[----:B------:R-:W-:-:S05]  /*04e0*/  FFMA R0, RZ, R21, R9 ;  /* 0x00000015ff007223 */ /* 0x000fca0000000009 */
[----:B------:R-:W-:-:S13]  /*04f0*/  FSETP.GT.AND P0, PT, |R0|, 1.469367938527859385e-39, PT ;  /* 0x001000000000780b */ /* 0x000fda0003f04200 */
[----:B------:R-:W-:Y:S05]  /*0500*/  @P0 BRA P1, `(.L_x_2) ;  /* 0x0000000000140947 */ /* 0x000fea0000800000 */
[----:B------:R-:W-:Y:S01]  /*0510*/  IMAD.MOV.U32 R23, RZ, RZ, R21 ;  /* 0x000000ffff177224 */ /* 0x000fe200078e0015 */
[----:B------:R-:W-:-:S07]  /*0520*/  MOV R12, 0x540 ;  /* 0x00000540000c7802 */ /* 0x000fce0000000f00 */
[----:B------:R-:W-:Y:S05]  /*0530*/  CALL.REL.NOINC `($__internal_0_$__cuda_sm20_div_rn_f64_full) ;  /* 0x0000002400107944 */ /* 0x000fea0003c00000 */
[----:B------:R-:W-:Y:S02]  /*0540*/  IMAD.MOV.U32 R8, RZ, RZ, R14 ;  /* 0x000000ffff087224 */ /* 0x000fe400078e000e */
[----:B------:R-:W-:-:S07]  /*0550*/  IMAD.MOV.U32 R9, RZ, RZ, R15 ;  /* 0x000000ffff097224 */ /* 0x000fce00078e000f */
.L_x_2:
[----:B------:R-:W-:Y:S05]  /*0560*/  BSYNC.RECONVERGENT B0 ;  /* 0x0000000000007941 */ /* 0x000fea0003800200 */
.L_x_1:
[----:B------:R-:W0:Y:S01]  /*0570*/  LDCU UR4, c[0x0][0x3ac] ;  /* 0x00007580ff0477ac */ /* 0x000e220008000800 */
[----:B------:R-:W-:Y:S01]  /*0580*/  IMAD.MOV.U32 R4, RZ, RZ, 0x1 ;  /* 0x00000001ff047424 */ /* 0x000fe200078e00ff */
[----:B------:R-:W1:Y:S01]  /*0590*/  LDC.64 R10, c[0x0][0x3c0] ;  /* 0x0000f000ff0a7b82 */ /* 0x000e620000000a00 */
[----:B------:R-:W-:Y:S01]  /*05a0*/  I2F.F64 R2, R3 ;  /* 0x0000000300027312 */ /* 0x000fe20000201c00 */
[----:B------:R-:W-:Y:S06]  /*05b0*/  BSSY.RECONVERGENT B0, `(.L_x_3) ;  /* 0x000001a000007945 */ /* 0x000fec0003800200 */
[----:B------:R-:W1:Y:S01]  /*05c0*/  LDC.64 R12, c[0x0][0x3c8] ;  /* 0x0000f200ff0c7b82 */ /* 0x000e620000000a00 */
[----:B0-----:R-:W-:-:S09]  /*05d0*/  UIADD3 UR4, UPT, UPT, UR4, -0x1, URZ ;  /* 0xffffffff04047890 */ /* 0x001fd2000fffe0ff */
[----:B------:R-:W0:Y:S02]  /*05e0*/  I2F.F64.U32 R20, UR4 ;  /* 0x0000000400147d12 */ /* 0x000e240008201800 */
[----:B------:R-:W2:Y:S06]  /*05f0*/  LDCU.64 UR4, c[0x0][0x3b0] ;  /* 0x00007600ff0477ac */ /* 0x000eac0008000a00 */
[----:B0-----:R-:W0:Y:S01]  /*0600*/  MUFU.RCP64H R5, R21 ;  /* 0x0000001500057308 */ /* 0x001e220000001800 */
[----:B--2---:R-:W-:Y:S02]  /*0610*/  DADD R8, R8, UR4 ;  /* 0x0000000408087e29 */ /* 0x004fe40008000000 */
[----:B0-----:R-:W-:-:S08]  /*0620*/  DFMA R6, -R20, R4, 1 ;  /* 0x3ff000001406742b */ /* 0x001fd00000000104 */
[----:B------:R-:W-:-:S08]  /*0630*/  DFMA R6, R6, R6, R6 ;  /* 0x000000060606722b */ /* 0x000fd00000000006 */
[----:B------:R-:W-:Y:S02]  /*0640*/  DFMA R6, R4, R6, R4 ;  /* 0x000000060406722b */ /* 0x000fe40000000004 */
[----:B-1----:R-:W-:-:S06]  /*0650*/  DADD R4, -R10, R12 ;  /* 0x000000000a047229 */ /* 0x002fcc000000010c */
[----:B------:R-:W-:Y:S02]  /*0660*/  DFMA R10, -R20, R6, 1 ;  /* 0x3ff00000140a742b */ /* 0x000fe40000000106 */
[----:B------:R-:W-:-:S06]  /*0670*/  DMUL R18, R4, R2 ;  /* 0x0000000204127228 */ /* 0x000fcc0000000000 */
[----:B------:R-:W-:-:S04]  /*0680*/  DFMA R10, R6, R10, R6 ;  /* 0x0000000a060a722b */ /* 0x000fc80000000006 */
[----:B------:R-:W-:-:S04]  /*0690*/  FSETP.GEU.AND P1, PT, |R19|, 6.5827683646048100446e-37, PT ;  /* 0x036000001300780b */ /* 0x000fc80003f2e200 */
[----:B------:R-:W-:-:S08]  /*06a0*/  DMUL R4, R18, R10 ;  /* 0x0000000a12047228 */ /* 0x000fd00000000000 */
        /* <DEDUP_REMOVED lines=8> */
[----:B------:R-:W-:Y:S01]  /*0730*/  IMAD.MOV.U32 R4, RZ, RZ, R14 ;  /* 0x000000ffff047224 */ /* 0x000fe200078e000e */
[----:B------:R-:W-:-:S07]  /*0740*/  MOV R5, R15 ;  /* 0x0000000f00057202 */ /* 0x000fce0000000f00 */
.L_x_4:
[----:B------:R-:W-:Y:S05]  /*0750*/  BSYNC.RECONVERGENT B0 ;  /* 0x0000000000007941 */ /* 0x000fea0003800200 */
.L_x_3:
[----:B------:R-:W0:Y:S02]  /*0760*/  LDCU.64 UR4, c[0x0][0x3c0] ;  /* 0x00007800ff0477ac */ /* 0x000e240008000a00 */
[----:B0-----:R-:W-:-:S11]  /*0770*/  DADD R6, R4, UR4 ;  /* 0x0000000404067e29 */ /* 0x001fd60008000000 */
.L_x_0:
[----:B0-----:R-:W0:Y:S01]  /*0780*/  LDC.64 R10, c[0x0][0x398] ;  /* 0x0000e600ff0a7b82 */ /* 0x001e220000000a00 */
[----:B------:R1:W-:Y:S04]  /*0790*/  STG.E.64 desc[UR8][R28.64+0x10], R6 ;  /* 0x000010061c007986 */ /* 0x0003e8000c101b08 */
[----:B------:R1:W-:Y:S01]  /*07a0*/  STG.E.64 desc[UR8][R28.64+0x8], R8 ;  /* 0x000008081c007986 */ /* 0x0003e2000c101b08 */
[----:B0-----:R-:W-:-:S14]  /*07b0*/  DSETP.NEU.AND P0, PT, |R10|, +INF , PT ;  /* 0x7ff000000a00742a */ /* 0x001fdc0003f0d200 */
[----:B------:R-:W-:Y:S01]  /*07c0*/  @!P0 DMUL R2, RZ, R10 ;  /* 0x0000000aff028228 */ /* 0x000fe20000000000 */
[----:B------:R-:W-:Y:S01]  /*07d0*/  @!P0 IMAD.MOV.U32 R0, RZ, RZ, 0x1 ;  /* 0x00000001ff008424 */ /* 0x000fe200078e00ff */
[----:B-1----:R-:W-:Y:S09]  /*07e0*/  @!P0 BRA `(.L_x_5) ;  /* 0x00000000006c8947 */ /* 0x002ff20003800000 */
[----:B------:R-:W-:Y:S01]  /*07f0*/  UMOV UR4, 0x6dc9c883 ;  /* 0x6dc9c88300047882 */ /* 0x000fe20000000000 */
[----:B------:R-:W-:Y:S01]  /*0800*/  UMOV UR5, 0x3fe45f30 ;  /* 0x3fe45f3000057882 */ /* 0x000fe20000000000 */
[C---:B------:R-:W-:Y:S02]  /*0810*/  DSETP.GE.AND P0, PT, |R10|.reuse, 2.14748364800000000000e+09, PT ;  /* 0x41e000000a00742a */ /* 0x040fe40003f06200 */
[----:B------:R-:W-:Y:S01]  /*0820*/  DMUL R4, R10, UR4 ;  /* 0x000000040a047c28 */ /* 0x000fe20008000000 */
[----:B------:R-:W-:Y:S01]  /*0830*/  UMOV UR4, 0x54442d18 ;  /* 0x54442d1800047882 */ /* 0x000fe20000000000 */
[----:B------:R-:W-:-:S04]  /*0840*/  UMOV UR5, 0x3ff921fb ;  /* 0x3ff921fb00057882 */ /* 0x000fc80000000000 */
[----:B------:R-:W0:Y:S08]  /*0850*/  F2I.F64 R0, R4 ;  /* 0x0000000400007311 */ /* 0x000e300000301100 */
[----:B0-----:R-:W0:Y:S02]  /*0860*/  I2F.F64 R2, R0 ;  /* 0x0000000000027312 */ /* 0x001e240000201c00 */
[----:B0-----:R-:W-:Y:S01]  /*0870*/  DFMA R6, R2, -UR4, R10 ;  /* 0x8000000402067c2b */ /* 0x001fe2000800000a */
[----:B------:R-:W-:Y:S01]  /*0880*/  UMOV UR4, 0x33145c00 ;  /* 0x33145c0000047882 */ /* 0x000fe20000000000 */
[----:B------:R-:W-:-:S06]  /*0890*/  UMOV UR5, 0x3c91a626 ;  /* 0x3c91a62600057882 */ /* 0x000fcc0000000000 */
[----:B------:R-:W-:Y:S01]  /*08a0*/  DFMA R6, R2, -UR4, R6 ;  /* 0x8000000402067c2b */ /* 0x000fe20008000006 */
[----:B------:R-:W-:Y:S01]  /*08b0*/  UMOV UR4, 0x252049c0 ;  /* 0x252049c000047882 */ /* 0x000fe20000000000 */
[----:B------:R-:W-:-:S06]  /*08c0*/  UMOV UR5, 0x397b839a ;  /* 0x397b839a00057882 */ /* 0x000fcc0000000000 */
[----:B------:R-:W-:Y:S01]  /*08d0*/  DFMA R2, R2, -UR4, R6 ;  /* 0x8000000402027c2b */ /* 0x000fe20008000006 */
[----:B------:R-:W-:Y:S10]  /*08e0*/  @!P0 BRA `(.L_x_6) ;  /* 0x0000000000288947 */ /* 0x000ff40003800000 */
[----:B------:R-:W0:Y:S01]  /*08f0*/  LDCU.64 UR4, c[0x0][0x398] ;  /* 0x00007300ff0477ac */ /* 0x000e220008000a00 */
[----:B------:R-:W-:Y:S01]  /*0900*/  BSSY.RECONVERGENT B0, `(.L_x_7) ;  /* 0x0000005000007945 */ /* 0x000fe20003800200 */
[----:B------:R-:W-:Y:S01]  /*0910*/  MOV R12, 0x950 ;  /* 0x00000950000c7802 */ /* 0x000fe20000000f00 */
[----:B0-----:R-:W-:Y:S02]  /*0920*/  IMAD.U32 R20, RZ, RZ, UR4 ;  /* 0x00000004ff147e24 */ /* 0x001fe4000f8e00ff */
[----:B------:R-:W-:-:S07]  /*0930*/  IMAD.U32 R13, RZ, RZ, UR5 ;  /* 0x00000005ff0d7e24 */ /* 0x000fce000f8e00ff */
[----:B------:R-:W-:Y:S05]  /*0940*/  CALL.REL.NOINC `($_Z27blackhole_raytracing_kernel16RayTracingParamsP5Pixel$__internal_trig_reduction_slowpathd) ;  /* 0x0000003000c87944 */ /* 0x000fea0003c00000 */
[----:B------:R-:W-:Y:S05]  /*0950*/  BSYNC.RECONVERGENT B0 ;  /* 0x0000000000007941 */ /* 0x000fea0003800200 */
.L_x_7:
[----:B------:R-:W-:Y:S02]  /*0960*/  IMAD.MOV.U32 R0, RZ, RZ, R15 ;  /* 0x000000ffff007224 */ /* 0x000fe400078e000f */
[----:B------:R-:W-:Y:S02]  /*0970*/  IMAD.MOV.U32 R2, RZ, RZ, R20 ;  /* 0x000000ffff027224 */ /* 0x000fe400078e0014 */
[----:B------:R-:W-:-:S07]  /*0980*/  IMAD.MOV.U32 R3, RZ, RZ, R21 ;  /* 0x000000ffff037224 */ /* 0x000fce00078e0015 */
.L_x_6:
[----:B------:R-:W-:-:S07]  /*0990*/  VIADD R0, R0, 0x1 ;  /* 0x0000000100007836 */ /* 0x000fce0000000000 */
.L_x_5:
[----:B------:R-:W0:Y:S01]  /*09a0*/  LDCU.64 UR4, c[0x4][0x8] ;  /* 0x01000100ff0477ac */ /* 0x000e220008000a00 */
[----:B------:R-:W-:-:S05]  /*09b0*/  IMAD.SHL.U32 R4, R0, 0x40, RZ ;  /* 0x0000004000047824 */ /* 0x000fca00078e00ff */
[----:B------:R-:W-:-:S04]  /*09c0*/  LOP3.LUT R4, R4, 0x40, RZ, 0xc0, !PT ;  /* 0x0000004004047812 */ /* 0x000fc800078ec0ff */
[----:B0-----:R-:W-:-:S05]  /*09d0*/  IADD3 R20, P0, PT, R4, UR4, RZ ;  /* 0x0000000404147c10 */ /* 0x001fca000ff1e0ff */
[----:B------:R-:W-:-:S05]  /*09e0*/  IMAD.X R21, RZ, RZ, UR5, P0 ;  /* 0x00000005ff157e24 */ /* 0x000fca00080e06ff */
[----:B------:R-:W2:Y:S04]  /*09f0*/  LDG.E.128.CONSTANT R4, desc[UR8][R20.64] ;  /* 0x0000000814047981 */ /* 0x000ea8000c1e9d00 */
[----:B------:R-:W3:Y:S04]  /*0a00*/  LDG.E.128.CONSTANT R12, desc[UR8][R20.64+0x10] ;  /* 0x00001008140c7981 */ /* 0x000ee8000c1e9d00 */
[----:B------:R-:W4:Y:S01]  /*0a10*/  LDG.E.128.CONSTANT R16, desc[UR8][R20.64+0x20] ;  /* 0x0000200814107981 */ /* 0x000f22000c1e9d00 */
[----:B------:R-:W-:Y:S01]  /*0a20*/  LOP3.LUT R10, R0, 0x1, RZ, 0xc0, !PT ;  /* 0x00000001000a7812 */ /* 0x000fe200078ec0ff */
[----:B------:R-:W-:-:S02]  /*0a30*/  IMAD.MOV.U32 R22, RZ, RZ, 0x20fd8164 ;  /* 0x20fd8164ff167424 */ /* 0x000fc400078e00ff */
[----:B------:R-:W-:Y:S01]  /*0a40*/  IMAD.MOV.U32 R23, RZ, RZ, 0x3da8ff83 ;  /* 0x3da8ff83ff177424 */ /* 0x000fe200078e00ff */
[----:B------:R-:W-:Y:S01]  /*0a50*/  ISETP.NE.U32.AND P0, PT, R10, 0x1, PT ;  /* 0x000000010a00780c */ /* 0x000fe20003f05070 */
[----:B------:R-:W-:-:S03]  /*0a60*/  DMUL R10, R2, R2 ;  /* 0x00000002020a7228 */ /* 0x000fc60000000000 */
[----:B------:R-:W-:Y:S02]  /*0a70*/  FSEL R22, R22, -8.06006814911005101289e+34, !P0 ;  /* 0xf9785eba16167808 */ /* 0x000fe40004000000 */
[----:B------:R-:W-:-:S06]  /*0a80*/  FSEL R23, -R23, 0.11223486810922622681, !P0 ;  /* 0x3de5db6517177808 */ /* 0x000fcc0004000100 */
[----:B--2---:R-:W-:-:S08]  /*0a90*/  DFMA R4, R10, R22, R4 ;  /* 0x000000160a04722b */ /* 0x004fd00000000004 */
[----:B------:R-:W-:-:S08]  /*0aa0*/  DFMA R4, R10, R4, R6 ;  /* 0x000000040a04722b */ /* 0x000fd00000000006 */
[----:B---3--:R-:W-:-:S08]  /*0ab0*/  DFMA R4, R10, R4, R12 ;  /* 0x000000040a04722b */ /* 0x008fd0000000000c */
[----:B------:R-:W-:-:S08]  /*0ac0*/  DFMA R4, R10, R4, R14 ;  /* 0x000000040a04722b */ /* 0x000fd0000000000e */
[C---:B----4-:R-:W-:Y:S02]  /*0ad0*/  DFMA R16, R10.reuse, R4, R16 ;  /* 0x000000040a10722b */ /* 0x050fe40000000010 */
[----:B------:R-:W0:Y:S06]  /*0ae0*/  LDC.64 R4, c[0x0][0x398] ;  /* 0x0000e600ff047b82 */ /* 0x000e2c0000000a00 */
[----:B------:R-:W-:-:S08]  /*0af0*/  DFMA R16, R10, R16, R18 ;  /* 0x000000100a10722b */ /* 0x000fd00000000012 */
[----:B------:R-:W-:Y:S02]  /*0b00*/  DFMA R2, R16, R2, R2 ;  /* 0x000000021002722b */ /* 0x000fe40000000002 */
[----:B------:R-:W-:Y:S02]  /*0b10*/  DFMA R10, R10, R16, 1 ;  /* 0x3ff000000a0a742b */ /* 0x000fe40000000010 */
[----:B0-----:R-:W-:-:S08]  /*0b20*/  DSETP.NEU.AND P1, PT, |R4|, +INF , PT ;  /* 0x7ff000000400742a */ /* 0x001fd00003f2d200 */
[----:B------:R-:W-:Y:S02]  /*0b30*/  FSEL R6, R10, R2, !P0 ;  /* 0x000000020a067208 */ /* 0x000fe40004000000 */
[----:B------:R-:W-:Y:S02]  /*0b40*/  FSEL R7, R11, R3, !P0 ;  /* 0x000000030b077208 */ /* 0x000fe40004000000 */
[----:B------:R-:W-:-:S04]  /*0b50*/  LOP3.LUT P0, RZ, R0, 0x2, RZ, 0xc0, !PT ;  /* 0x0000000200ff7812 */ /* 0x000fc8000780c0ff */
[----:B------:R-:W-:Y:S02]  /*0b60*/  DADD R2, RZ, -R6 ;  /* 0x00000000ff027229 */ /* 0x000fe40000000806 */
[----:B------:R-:W-:Y:S01]  /*0b70*/  @!P1 DMUL R22, RZ, R4 ;  /* 0x00000004ff169228 */ /* 0x000fe20000000000 */
[----:B------:R-:W-:-:S07]  /*0b80*/  @!P1 IMAD.MOV.U32 R0, RZ, RZ, RZ ;  /* 0x000000ffff009224 */ /* 0x000fce00078e00ff */
[----:B------:R-:W-:Y:S02]  /*0b90*/  FSEL R10, R6, R2, !P0 ;  /* 0x00000002060a7208 */ /* 0x000fe40004000000 */
[----:B------:R-:W-:Y:S01]  /*0ba0*/  FSEL R11, R7, R3, !P0 ;  /* 0x00000003070b7208 */ /* 0x000fe20004000000 */
[----:B------:R-:W-:Y:S06]  /*0bb0*/  @!P1 BRA `(.L_x_8) ;  /* 0x0000000000689947 */ /* 0x000fec0003800000 */
        /* <DEDUP_REMOVED lines=23> */
.L_x_9:
[----:B------:R-:W-:Y:S02]  /*0d30*/  IMAD.MOV.U32 R0, RZ, RZ, R15 ;  /* 0x000000ffff007224 */ /* 0x000fe400078e000f */
[----:B------:R-:W-:Y:S02]  /*0d40*/  IMAD.MOV.U32 R22, RZ, RZ, R20 ;  /* 0x000000ffff167224 */ /* 0x000fe400078e0014 */
[----:B------:R-:W-:-:S07]  /*0d50*/  IMAD.MOV.U32 R23, RZ, RZ, R21 ;  /* 0x000000ffff177224 */ /* 0x000fce00078e0015 */
.L_x_8:
[----:B------:R-:W0:Y:S01]  /*0d60*/  LDCU.64 UR4, c[0x4][0x8] ;  /* 0x01000100ff0477ac */ /* 0x000e220008000a00 */
[----:B------:R-:W-:Y:S01]  /*0d70*/  IMAD.SHL.U32 R2, R0, 0x40, RZ ;  /* 0x0000004000027824 */ /* 0x000fe200078e00ff */
[----:B------:R-:W1:Y:S04]  /*0d80*/  LDC R20, c[0x0][0x3d0] ;  /* 0x0000f400ff147b82 */ /* 0x000e680000000800 */
[----:B------:R-:W-:-:S04]  /*0d90*/  LOP3.LUT R2, R2, 0x40, RZ, 0xc0, !PT ;  /* 0x0000004002027812 */ /* 0x000fc800078ec0ff */
[----:B0-----:R-:W-:-:S05]  /*0da0*/  IADD3 R2, P0, PT, R2, UR4, RZ ;  /* 0x0000000402027c10 */ /* 0x001fca000ff1e0ff */
[----:B------:R-:W-:-:S05]  /*0db0*/  IMAD.X R3, RZ, RZ, UR5, P0 ;  /* 0x00000005ff037e24 */ /* 0x000fca00080e06ff */
[----:B------:R0:W5:Y:S04]  /*0dc0*/  LDG.E.128.CONSTANT R16, desc[UR8][R2.64] ;  /* 0x0000000802107981 */ /* 0x000168000c1e9d00 */
[----:B------:R0:W5:Y:S04]  /*0dd0*/  LDG.E.128.CONSTANT R4, desc[UR8][R2.64+0x10] ;  /* 0x0000100802047981 */ /* 0x000168000c1e9d00 */
[----:B------:R0:W5:Y:S01]  /*0de0*/  LDG.E.128.CONSTANT R12, desc[UR8][R2.64+0x20] ;  /* 0x00002008020c7981 */ /* 0x000162000c1e9d00 */
[----:B-1----:R-:W-:-:S13]  /*0df0*/  ISETP.GE.AND P0, PT, R20, 0x1, PT ;  /* 0x000000011400780c */ /* 0x002fda0003f06270 */
[----:B0-----:R-:W-:Y:S05]  /*0e00*/  @!P0 EXIT ;  /* 0x000000000000894d */ /* 0x001fea0003800000 */
[----:B------:R-:W0:Y:S01]  /*0e10*/  LDC.64 R20, c[0x0][0x380] ;  /* 0x0000e000ff147b82 */ /* 0x000e220000000a00 */
[----:B------:R-:W-:Y:S01]  /*0e20*/  LOP3.LUT R2, R0, 0x1, RZ, 0xc0, !PT ;  /* 0x0000000100027812 */ /* 0x000fe200078ec0ff */
[----:B------:R-:W-:Y:S01]  /*0e30*/  IMAD.MOV.U32 R3, RZ, RZ, 0x3da8ff83 ;  /* 0x3da8ff83ff037424 */ /* 0x000fe200078e00ff */
[----:B------:R-:W-:Y:S02]  /*0e40*/  DMUL R30, R22, R22 ;  /* 0x00000016161e7228 */ /* 0x000fe40000000000 */
[----:B------:R-:W-:Y:S01]  /*0e50*/  ISETP.NE.U32.AND P0, PT, R2, 0x1, PT ;  /* 0x000000010200780c */ /* 0x000fe20003f05070 */
[----:B------:R-:W-:-:S03]  /*0e60*/  IMAD.MOV.U32 R2, RZ, RZ, 0x20fd8164 ;  /* 0x20fd8164ff027424 */ /* 0x000fc600078e00ff */
[----:B------:R-:W-:Y:S02]  /*0e70*/  FSEL R3, -R3, 0.11223486810922622681, !P0 ;  /* 0x3de5db6503037808 */ /* 0x000fe40004000100 */
[----:B------:R-:W-:-:S06]  /*0e80*/  FSEL R2, R2, -8.06006814911005101289e+34, !P0 ;  /* 0xf9785eba02027808 */ /* 0x000fcc0004000000 */
[----:B-----5:R-:W-:Y:S02]  /*0e90*/  DFMA R16, R30, R2, R16 ;  /* 0x000000021e10722b */ /* 0x020fe40000000010 */
[----:B0-----:R-:W-:-:S06]  /*0ea0*/  DFMA R2, -R20, R20, 1 ;  /* 0x3ff000001402742b */ /* 0x001fcc0000000114 */
[----:B------:R-:W-:Y:S01]  /*0eb0*/  DFMA R16, R30, R16, R18 ;  /* 0x000000101e10722b */ /* 0x000fe20000000012 */
[----:B------:R-:W-:Y:S01]  /*0ec0*/  MOV R18, 0x0 ;  /* 0x0000000000127802 */ /* 0x000fe20000000f00 */
[----:B------:R-:W-:-:S06]  /*0ed0*/  DSETP.MAX.AND P1, P2, RZ, R2, PT ;  /* 0x00000002ff00722a */ /* 0x000fcc0003a2f000 */
[----:B------:R-:W-:Y:S01]  /*0ee0*/  DFMA R4, R30, R16, R4 ;  /* 0x000000101e04722b */ /* 0x000fe20000000004 */
[----:B------:R-:W-:Y:S02]  /*0ef0*/  IMAD.MOV.U32 R16, RZ, RZ, RZ ;  /* 0x000000ffff107224 */ /* 0x000fe400078e00ff */
[----:B------:R-:W-:-:S05]  /*0f00*/  IMAD.MOV.U32 R17, RZ, RZ, R3 ;  /* 0x000000ffff117224 */ /* 0x000fca00078e0003 */
[----:B------:R-:W-:Y:S01]  /*0f10*/  DFMA R4, R30, R4, R6 ;  /* 0x000000041e04722b */ /* 0x000fe20000000006 */
[C---:B------:R-:W-:Y:S02]  /*0f20*/  FSEL R19, R16.reuse, R17, P1 ;  /* 0x0000001110137208 */ /* 0x040fe40000800000 */
[----:B------:R-:W-:Y:S02]  /*0f30*/  SEL R16, R16, R2, P1 ;  /* 0x0000000210107207 */ /* 0x000fe40000800000 */
[----:B------:R-:W-:-:S03]  /*0f40*/  @P2 LOP3.LUT R19, R17, 0x80000, RZ, 0xfc, !PT ;  /* 0x0008000011132812 */ /* 0x000fc600078efcff */
[C---:B------:R-:W-:Y:S02]  /*0f50*/  DFMA R4, R30.reuse, R4, R12 ;  /* 0x000000041e04722b */ /* 0x040fe4000000000c */
[----:B------:R-:W-:Y:S02]  /*0f60*/  IMAD.MOV.U32 R17, RZ, RZ, R19 ;  /* 0x000000ffff117224 */ /* 0x000fe400078e0013 */
[----:B------:R-:W-:Y:S02]  /*0f70*/  IMAD.MOV.U32 R19, RZ, RZ, 0x3fd80000 ;  /* 0x3fd80000ff137424 */ /* 0x000fe400078e00ff */
[----:B------:R-:W0:Y:S01]  /*0f80*/  MUFU.RSQ64H R3, R17 ;  /* 0x0000001100037308 */ /* 0x000e220000001c00 */
[----:B------:R-:W-:Y:S01]  /*0f90*/  VIADD R2, R17, 0xfcb00000 ;  /* 0xfcb0000011027836 */ /* 0x000fe20000000000 */
[----:B------:R-:W-:-:S08]  /*0fa0*/  DFMA R4, R30, R4, R14 ;  /* 0x000000041e04722b */ /* 0x000fd0000000000e */
[----:B------:R-:W-:Y:S02]  /*0fb0*/  DFMA R22, R4, R22, R22 ;  /* 0x000000160416722b */ /* 0x000fe40000000016 */
[----:B------:R-:W-:Y:S02]  /*0fc0*/  DFMA R4, R30, R4, 1 ;  /* 0x3ff000001e04742b */ /* 0x000fe40000000004 */
[----:B0-----:R-:W-:-:S08]  /*0fd0*/  DMUL R6, R2, R2 ;  /* 0x0000000202067228 */ /* 0x001fd00000000000 */
[----:B------:R-:W-:Y:S02]  /*0fe0*/  FSEL R12, R4, R22, !P0 ;  /* 0x00000016040c7208 */ /* 0x000fe40004000000 */
[----:B------:R-:W-:Y:S01]  /*0ff0*/  FSEL R13, R5, R23, !P0 ;  /* 0x00000017050d7208 */ /* 0x000fe20004000000 */
[----:B------:R-:W-:Y:S01]  /*1000*/  DFMA R6, R16, -R6, 1 ;  /* 0x3ff000001006742b */ /* 0x000fe20000000806 */
[----:B------:R-:W-:-:S07]  /*1010*/  LOP3.LUT P0, RZ, R0, 0x2, RZ, 0xc0, !PT ;  /* 0x0000000200ff7812 */ /* 0x000fce000780c0ff */
[----:B------:R-:W-:Y:S02]  /*1020*/  DFMA R18, R6, R18, 0.5 ;  /* 0x3fe000000612742b */ /* 0x000fe40000000012 */
[----:B------:R-:W-:-:S08]  /*1030*/  DMUL R6, R2, R6 ;  /* 0x0000000602067228 */ /* 0x000fd00000000000 */
[----:B------:R-:W-:Y:S02]  /*1040*/  DFMA R18, R18, R6, R2 ;  /* 0x000000061212722b */ /* 0x000fe40000000002 */
[----:B------:R-:W-:-:S06]  /*1050*/  DADD R6, RZ, -R12 ;  /* 0x00000000ff067229 */ /* 0x000fcc000000080c */
[----:B------:R-:W-:-:S04]  /*1060*/  DMUL R4, R16, R18 ;  /* 0x0000001210047228 */ /* 0x000fc80000000000 */
[----:B------:R-:W-:Y:S01]  /*1070*/  FSEL R6, R12, R6, !P0 ;  /* 0x000000060c067208 */ /* 0x000fe20004000000 */
[----:B------:R-:W-:Y:S01]  /*1080*/  IMAD.MOV.U32 R12, RZ, RZ, R18 ;  /* 0x000000ffff0c7224 */ /* 0x000fe200078e0012 */
[----:B------:R-:W-:Y:S01]  /*1090*/  FSEL R7, R13, R7, !P0 ;  /* 0x000000070d077208 */ /* 0x000fe20004000000 */
[----:B------:R-:W-:Y:S01]  /*10a0*/  VIADD R13, R19, 0xfff00000 ;  /* 0xfff00000130d7836 */ /* 0x000fe20000000000 */
[----:B------:R-:W-:Y:S01]  /*10b0*/  ISETP.GE.U32.AND P0, PT, R2, 0x7ca00000, PT ;  /* 0x7ca000000200780c */ /* 0x000fe20003f06070 */
[----:B------:R-:W-:-:S03]  /*10c0*/  DFMA R14, R4, -R4, R16 ;  /* 0x80000004040e722b */ /* 0x000fc60000000010 */
[----:B------:R-:W-:Y:S02]  /*10d0*/  DMUL R8, R8, -R6 ;  /* 0x8000000608087228 */ /* 0x000fe40000000000 */
[----:B------:R-:W-:-:S03]  /*10e0*/  DMUL R6, R20, R20 ;  /* 0x0000001414067228 */ /* 0x000fc60000000000 */
[----:B------:R-:W-:-:S04]  /*10f0*/  DFMA R20, R14, R12, R4 ;  /* 0x0000000c0e14722b */ /* 0x000fc80000000004 */
[----:B------:R-:W-:Y:S07]  /*1100*/  @!P0 BRA `(.L_x_10) ;  /* 0x0000000000208947 */ /* 0x000fee0003800000 */
[----:B------:R-:W-:Y:S02]  /*1110*/  IMAD.MOV.U32 R0, RZ, RZ, R18 ;  /* 0x000000ffff007224 */ /* 0x000fe400078e0012 */
[----:B------:R-:W-:Y:S01]  /*1120*/  IMAD.MOV.U32 R12, RZ, RZ, R14 ;  /* 0x000000ffff0c7224 */ /* 0x000fe200078e000e */
[----:B------:R-:W-:Y:S01]  /*1130*/  MOV R14, 0x1170 ;  /* 0x00001170000e7802 */ /* 0x000fe20000000f00 */
[----:B------:R-:W-:Y:S02]  /*1140*/  IMAD.MOV.U32 R18, RZ, RZ, R2 ;  /* 0x000000ffff127224 */ /* 0x000fe400078e0002 */
[----:B------:R-:W-:-:S07]  /*1150*/  IMAD.MOV.U32 R19, RZ, RZ, R13 ;  /* 0x000000ffff137224 */ /* 0x000fce00078e000d */
[----:B------:R-:W-:Y:S05]  /*1160*/  CALL.REL.NOINC `($__internal_1_$__cuda_sm20_dsqrt_rn_f64_mediumpath_v1) ;  /* 0x0000001c00747944 */ /* 0x000fea0003c00000 */
[----:B------:R-:W-:Y:S02]  /*1170*/  IMAD.MOV.U32 R20, RZ, RZ, R4 ;  /* 0x000000ffff147224 */ /* 0x000fe400078e0004 */
[----:B------:R-:W-:-:S07]  /*1180*/  IMAD.MOV.U32 R21, RZ, RZ, R5 ;  /* 0x000000ffff157224 */ /* 0x000fce00078e0005 */
.L_x_10:
[----:B------:R-:W-:Y:S01]  /*1190*/  DADD R20, R20, 1 ;  /* 0x3ff0000014147429 */ /* 0x000fe20000000000 */
[----:B------:R-:W-:Y:S01]  /*11a0*/  UMOV UR4, 0x9999999a ;  /* 0x9999999a00047882 */ /* 0x000fe20000000000 */
[----:B------:R-:W-:Y:S01]  /*11b0*/  UMOV UR5, 0x3ff19999 ;  /* 0x3ff1999900057882 */ /* 0x000fe20000000000 */
[----:B------:R-:W-:Y:S01]  /*11c0*/  UMOV UR12, 0xc28f5c29 ;  /* 0xc28f5c29000c7882 */ /* 0x000fe20000000000 */
[----:B------:R-:W-:Y:S01]  /*11d0*/  UMOV UR13, 0x3ff028f5 ;  /* 0x3ff028f5000d7882 */ /* 0x000fe20000000000 */
[----:B------:R-:W-:Y:S01]  /*11e0*/  BSSY.RECONVERGENT B0, `(.L_x_11) ;  /* 0x0000176000007945 */ /* 0x000fe20003800200 */
[----:B------:R-:W-:Y:S01]  /*11f0*/  IMAD.MOV.U32 R0, RZ, RZ, RZ ;  /* 0x000000ffff007224 */ /* 0x000fe200078e00ff */
[----:B------:R-:W0:Y:S01]  /*1200*/  LDCU UR7, c[0x0][0x3d0] ;  /* 0x00007a00ff0777ac */ /* 0x000e220008000800 */
[C---:B------:R-:W-:Y:S02]  /*1210*/  DMUL R4, R20.reuse, UR4 ;  /* 0x0000000414047c28 */ /* 0x040fe40008000000 */
[----:B------:R-:W-:Y:S01]  /*1220*/  DMUL R2, R20, UR12 ;  /* 0x0000000c14027c28 */ /* 0x000fe20008000000 */
[----:B------:R-:W1:Y:S10]  /*1230*/  LDCU.64 UR10, c[0x4][0x8] ;  /* 0x01000100ff0a77ac */ /* 0x000e740008000a00 */
.L_x_18:
[----:B------:R-:W-:-:S14]  /*1240*/  DSETP.GEU.AND P0, PT, R24, R4, PT ;  /* 0x000000041800722a */ /* 0x000fdc0003f0e000 */
[----:B------:R-:W-:Y:S05]  /*1250*/  @!P0 BRA `(.L_x_12) ;  /* 0x0000001400b88947 */ /* 0x000fea0003800000 */
[----:B------:R-:W-:-:S14]  /*1260*/  DSETP.GT.AND P0, PT, R24, 1000, PT ;  /* 0x408f40001800742a */ /* 0x000fdc0003f04000 */
[----:B01----:R-:W-:Y:S05]  /*1270*/  @P0 EXIT ;  /* 0x000000000000094d */ /* 0x003fea0003800000 */
[----:B------:R-:W-:Y:S02]  /*1280*/  IMAD.MOV.U32 R14, RZ, RZ, -0x66666666 ;  /* 0x9999999aff0e7424 */ /* 0x000fe400078e00ff */
[----:B------:R-:W-:-:S06]  /*1290*/  IMAD.MOV.U32 R15, RZ, RZ, 0x3fb99999 ;  /* 0x3fb99999ff0f7424 */ /* 0x000fcc00078e00ff */
[----:B------:R-:W-:-:S06]  /*12a0*/  DSETP.GEU.AND P0, PT, |R10|, R14, PT ;  /* 0x0000000e0a00722a */ /* 0x000fcc0003f0e200 */
[----:B------:R-:W-:-:S06]  /*12b0*/  DSETP.GEU.OR P0, PT, R24, 20, P0 ;  /* 0x403400001800742a */ /* 0x000fcc000070e400 */
[----:B------:R-:W-:-:S14]  /*12c0*/  DSETP.LEU.OR P0, PT, R24, 3, P0 ;  /* 0x400800001800742a */ /* 0x000fdc000070b400 */
[----:B------:R-:W-:Y:S05]  /*12d0*/  @!P0 BRA `(.L_x_13) ;  /* 0x0000000400c88947 */ /* 0x000fea0003800000 */
[----:B------:R-:W0:Y:S01]  /*12e0*/  I2F.F64.U32 R12, R0 ;  /* 0x00000000000c7312 */ /* 0x000e220000201800 */
[----:B------:R-:W-:Y:S01]  /*12f0*/  BSSY.RECONVERGENT B1, `(.L_x_14) ;  /* 0x000001d000017945 */ /* 0x000fe20003800200 */
[----:B------:R-:W-:Y:S01]  /*1300*/  DMUL R30, RZ, +INF ;  /* 0x7ff00000ff1e7828 */ /* 0x000fe20000000000 */
[----:B------:R-:W-:Y:S01]  /*1310*/  IMAD.MOV.U32 R36, RZ, RZ, RZ ;  /* 0x000000ffff247224 */ /* 0x000fe200078e00ff */
[----:B0-----:R-:W-:-:S08]  /*1320*/  DMUL R14, R12, R14 ;  /* 0x0000000e0c0e7228 */ /* 0x001fd00000000000 */
[----:B------:R-:W-:-:S14]  /*1330*/  DSETP.NEU.AND P0, PT, R14, +INF , PT ;  /* 0x7ff000000e00742a */ /* 0x000fdc0003f0d000 */
[----:B------:R-:W-:Y:S05]  /*1340*/  @!P0 BRA `(.L_x_15) ;  /* 0x00000000005c8947 */ /* 0x000fea0003800000 */
[----:B------:R-:W-:Y:S01]  /*1350*/  UMOV UR4, 0x6dc9c883 ;  /* 0x6dc9c88300047882 */ /* 0x000fe20000000000 */
[----:B------:R-:W-:Y:S01]  /*1360*/  UMOV UR5, 0x3fe45f30 ;  /* 0x3fe45f3000057882 */ /* 0x000fe20000000000 */
[C---:B------:R-:W-:Y:S02]  /*1370*/  DSETP.GE.AND P0, PT, R14.reuse, 2.14748364800000000000e+09, PT ;  /* 0x41e000000e00742a */ /* 0x040fe40003f06000 */
[----:B------:R-:W-:Y:S01]  /*1380*/  DMUL R36, R14, UR4 ;  /* 0x000000040e247c28 */ /* 0x000fe20008000000 */
[----:B------:R-:W-:Y:S01]  /*1390*/  UMOV UR4, 0x54442d18 ;  /* 0x54442d1800047882 */ /* 0x000fe20000000000 */
[----:B------:R-:W-:-:S08]  /*13a0*/  UMOV UR5, 0x3ff921fb ;  /* 0x3ff921fb00057882 */ /* 0x000fd00000000000 */
        /* <DEDUP_REMOVED lines=10> */
[----:B------:R-:W-:Y:S01]  /*1450*/  IMAD.MOV.U32 R20, RZ, RZ, R14 ;  /* 0x000000ffff147224 */ /* 0x000fe200078e000e */
[----:B------:R-:W-:Y:S01]  /*1460*/  MOV R12, 0x1490 ;  /* 0x00001490000c7802 */ /* 0x000fe20000000f00 */
[----:B------:R-:W-:-:S07]  /*1470*/  IMAD.MOV.U32 R13, RZ, RZ, R15 ;  /* 0x000000ffff0d7224 */ /* 0x000fce00078e000f */
[----:B------:R-:W-:Y:S05]  /*1480*/  CALL.REL.NOINC `($_Z27blackhole_raytracing_kernel16RayTracingParamsP5Pixel$__internal_trig_reduction_slowpathd) ;  /* 0x0000002400f87944 */ /* 0x000fea0003c00000 */
[----:B------:R-:W-:Y:S02]  /*1490*/  IMAD.MOV.U32 R36, RZ, RZ, R15 ;  /* 0x000000ffff247224 */ /* 0x000fe400078e000f */
[----:B------:R-:W-:Y:S02]  /*14a0*/  IMAD.MOV.U32 R30, RZ, RZ, R20 ;  /* 0x000000ffff1e7224 */ /* 0x000fe400078e0014 */
[----:B------:R-:W-:-:S07]  /*14b0*/  IMAD.MOV.U32 R31, RZ, RZ, R21 ;  /* 0x000000ffff1f7224 */ /* 0x000fce00078e0015 */
.L_x_15:
[----:B------:R-:W-:Y:S05]  /*14c0*/  BSYNC.RECONVERGENT B1 ;  /* 0x0000000000017941 */ /* 0x000fea0003800200 */
.L_x_14:
[----:B------:R-:W-:-:S05]  /*14d0*/  IMAD.SHL.U32 R12, R36, 0x40, RZ ;  /* 0x00000040240c7824 */ /* 0x000fca00078e00ff */
[----:B------:R-:W-:-:S04]  /*14e0*/  LOP3.LUT R12, R12, 0x40, RZ, 0xc0, !PT ;  /* 0x000000400c0c7812 */ /* 0x000fc800078ec0ff */
[----:B------:R-:W-:-:S05]  /*14f0*/  IADD3 R20, P0, PT, R12, UR10, RZ ;  /* 0x0000000a0c147c10 */ /* 0x000fca000ff1e0ff */
[----:B------:R-:W-:-:S05]  /*1500*/  IMAD.X R21, RZ, RZ, UR11, P0 ;  /* 0x0000000bff157e24 */ /* 0x000fca00080e06ff */
[----:B------:R-:W2:Y:S04]  /*1510*/  LDG.E.128.CONSTANT R12, desc[UR8][R20.64] ;  /* 0x00000008140c7981 */ /* 0x000ea8000c1e9d00 */
[----:B------:R-:W3:Y:S04]  /*1520*/  LDG.E.128.CONSTANT R16, desc[UR8][R20.64+0x10] ;  /* 0x0000100814107981 */ /* 0x000ee8000c1e9d00 */
[----:B------:R-:W4:Y:S01]  /*1530*/  LDG.E.128.CONSTANT R20, desc[UR8][R20.64+0x20] ;  /* 0x0000200814147981 */ /* 0x000f22000c1e9d00 */
[----:B------:R-:W-:Y:S01]  /*1540*/  LOP3.LUT R32, R36, 0x1, RZ, 0xc0, !PT ;  /* 0x0000000124207812 */ /* 0x000fe200078ec0ff */
[----:B------:R-:W-:Y:S01]  /*1550*/  IMAD.MOV.U32 R33, RZ, RZ, 0x3da8ff83 ;  /* 0x3da8ff83ff217424 */ /* 0x000fe200078e00ff */
[----:B------:R-:W-:Y:S01]  /*1560*/  DMUL R34, R30, R30 ;  /* 0x0000001e1e227228 */ /* 0x000fe20000000000 */
[----:B------:R-:W-:Y:S01]  /*1570*/  FSETP.GEU.AND P2, PT, |R9|, 6.5827683646048100446e-37, PT ;  /* 0x036000000900780b */ /* 0x000fe20003f4e200 */
[----:B------:R-:W-:Y:S01]  /*1580*/  BSSY.RECONVERGENT B1, `(.L_x_16) ;  /* 0x0000027000017945 */ /* 0x000fe20003800200 */
[----:B------:R-:W-:Y:S01]  /*1590*/  ISETP.NE.U32.AND P0, PT, R32, 0x1, PT ;  /* 0x000000012000780c */ /* 0x000fe20003f05070 */
[----:B------:R-:W-:-:S03]  /*15a0*/  IMAD.MOV.U32 R32, RZ, RZ, 0x20fd8164 ;  /* 0x20fd8164ff207424 */ /* 0x000fc600078e00ff */
[----:B------:R-:W-:Y:S02]  /*15b0*/  FSEL R33, -R33, 0.11223486810922622681, !P0 ;  /* 0x3de5db6521217808 */ /* 0x000fe40004000100 */
[----:B------:R-:W-:-:S06]  /*15c0*/  FSEL R32, R32, -8.06006814911005101289e+34, !P0 ;  /* 0xf9785eba20207808 */ /* 0x000fcc0004000000 */
[----:B--2---:R-:W-:-:S08]  /*15d0*/  DFMA R12, R34, R32, R12 ;  /* 0x00000020220c722b */ /* 0x004fd0000000000c */
[----:B------:R-:W-:Y:S02]  /*15e0*/  DFMA R14, R34, R12, R14 ;  /* 0x0000000c220e722b */ /* 0x000fe4000000000e */
[----:B------:R-:W-:-:S06]  /*15f0*/  DMUL R12, R24, R24 ;  /* 0x00000018180c7228 */ /* 0x000fcc0000000000 */
[----:B---3--:R-:W-:Y:S02]  /*1600*/  DFMA R16, R34, R14, R16 ;  /* 0x0000000e2210722b */ /* 0x008fe40000000010 */
[----:B------:R-:W0:Y:S01]  /*1610*/  MUFU.RCP64H R15, R13 ;  /* 0x0000000d000f7308 */ /* 0x000e220000001800 */
[----:B------:R-:W-:-:S05]  /*1620*/  IMAD.MOV.U32 R14, RZ, RZ, 0x1 ;  /* 0x00000001ff0e7424 */ /* 0x000fca00078e00ff */
[----:B------:R-:W-:-:S08]  /*1630*/  DFMA R18, R34, R16, R18 ;  /* 0x000000102212722b */ /* 0x000fd00000000012 */
[----:B----4-:R-:W-:Y:S02]  /*1640*/  DFMA R18, R34, R18, R20 ;  /* 0x000000122212722b */ /* 0x010fe40000000014 */
[----:B0-----:R-:W-:-:S06]  /*1650*/  DFMA R16, -R12, R14, 1 ;  /* 0x3ff000000c10742b */ /* 0x001fcc000000010e */
[----:B------:R-:W-:Y:S02]  /*1660*/  DFMA R22, R34, R18, R22 ;  /* 0x000000122216722b */ /* 0x000fe40000000016 */
[----:B------:R-:W-:-:S06]  /*1670*/  DFMA R16, R16, R16, R16 ;  /* 0x000000101010722b */ /* 0x000fcc0000000010 */
[----:B------:R-:W-:Y:S02]  /*1680*/  DFMA R30, R22, R30, R30 ;  /* 0x0000001e161e722b */ /* 0x000fe4000000001e */
[----:B------:R-:W-:Y:S02]  /*1690*/  DFMA R22, R34, R22, 1 ;  /* 0x3ff000002216742b */ /* 0x000fe40000000016 */
[----:B------:R-:W-:-:S08]  /*16a0*/  DFMA R14, R14, R16, R14 ;  /* 0x000000100e0e722b */ /* 0x000fd0000000000e */
[----:B------:R-:W-:-:S08]  /*16b0*/  DFMA R16, -R12, R14, 1 ;  /* 0x3ff000000c10742b */ /* 0x000fd0000000010e */
[----:B------:R-:W-:-:S08]  /*16c0*/  DFMA R14, R14, R16, R14 ;  /* 0x000000100e0e722b */ /* 0x000fd0000000000e */
[----:B------:R-:W-:-:S08]  /*16d0*/  DMUL R16, R8, R14 ;  /* 0x0000000e08107228 */ /* 0x000fd00000000000 */
[----:B------:R-:W-:-:S08]  /*16e0*/  DFMA R18, -R12, R16, R8 ;  /* 0x000000100c12722b */ /* 0x000fd00000000108 */
[----:B------:R-:W-:Y:S01]  /*16f0*/  DFMA R14, R14, R18, R16 ;  /* 0x000000120e0e722b */ /* 0x000fe20000000010 */
[----:B------:R-:W-:Y:S02]  /*1700*/  FSEL R18, R22, R30, !P0 ;  /* 0x0000001e16127208 */ /* 0x000fe40004000000 */
[----:B------:R-:W-:Y:S02]  /*1710*/  FSEL R19, R23, R31, !P0 ;  /* 0x0000001f17137208 */ /* 0x000fe40004000000 */
[----:B------:R-:W-:-:S05]  /*1720*/  LOP3.LUT P0, RZ, R36, 0x2, RZ, 0xc0, !PT ;  /* 0x0000000224ff7812 */ /* 0x000fca000780c0ff */
[----:B------:R-:W-:Y:S01]  /*1730*/  FFMA R20, RZ, R13, R15 ;  /* 0x0000000dff147223 */ /* 0x000fe2000000000f */
[----:B------:R-:W-:-:S04]  /*1740*/  DADD R16, RZ, -R18 ;  /* 0x00000000ff107229 */ /* 0x000fc80000000812 */
[----:B------:R-:W-:-:S06]  /*1750*/  FSETP.GT.AND P1, PT, |R20|, 1.469367938527859385e-39, PT ;  /* 0x001000001400780b */ /* 0x000fcc0003f24200 */
[----:B------:R-:W-:Y:S02]  /*1760*/  FSEL R16, R18, R16, !P0 ;  /* 0x0000001012107208 */ /* 0x000fe40004000000 */
[----:B------:R-:W-:-:S05]  /*1770*/  FSEL R17, R19, R17, !P0 ;  /* 0x0000001113117208 */ /* 0x000fca0004000000 */
[----:B------:R-:W-:Y:S05]  /*1780*/  @P1 BRA P2, `(.L_x_17) ;  /* 0x0000000000181947 */ /* 0x000fea0001000000 */
[----:B------:R-:W-:Y:S01]  /*1790*/  IMAD.MOV.U32 R20, RZ, RZ, R12 ;  /* 0x000000ffff147224 */ /* 0x000fe200078e000c */
[----:B------:R-:W-:Y:S01]  /*17a0*/  MOV R18, R8 ;  /* 0x0000000800127202 */ /* 0x000fe20000000f00 */
[----:B------:R-:W-:Y:S01]  /*17b0*/  IMAD.MOV.U32 R23, RZ, RZ, R13 ;  /* 0x000000ffff177224 */ /* 0x000fe200078e000d */
[----:B------:R-:W-:Y:S01]  /*17c0*/  MOV R12, 0x17f0 ;  /* 0x000017f0000c7802 */ /* 0x000fe20000000f00 */
[----:B------:R-:W-:-:S07]  /*17d0*/  IMAD.MOV.U32 R19, RZ, RZ, R9 ;  /* 0x000000ffff137224 */ /* 0x000fce00078e0009 */
[----:B------:R-:W-:Y:S05]  /*17e0*/  CALL.REL.NOINC `($__internal_0_$__cuda_sm20_div_rn_f64_full) ;  /* 0x0000001000647944 */ /* 0x000fea0003c00000 */
.L_x_17:
[----:B------:R-:W-:Y:S05]  /*17f0*/  BSYNC.RECONVERGENT B1 ;  /* 0x0000000000017941 */ /* 0x000fea0003800200 */
.L_x_16:
[----:B------:R-:W-:Y:S01]  /*1800*/  UMOV UR4, 0x47ae147b ;  /* 0x47ae147b00047882 */ /* 0x000fe20000000000 */
[----:B------:R-:W-:Y:S01]  /*1810*/  UMOV UR5, 0x3f847ae1 ;  /* 0x3f847ae100057882 */ /* 0x000fe20000000000 */
[----:B------:R-:W-:Y:S01]  /*1820*/  IMAD.MOV.U32 R12, RZ, RZ, 0x80000 ;  /* 0x00080000ff0c7424 */ /* 0x000fe200078e00ff */
[----:B------:R-:W-:Y:S01]  /*1830*/  DFMA R16, R16, UR4, R10 ;  /* 0x0000000410107c2b */ /* 0x000fe2000800000a */
[----:B------:R-:W-:Y:S01]  /*1840*/  UMOV UR4, 0x9999999a ;  /* 0x9999999a00047882 */ /* 0x000fe20000000000 */
[----:B------:R-:W-:Y:S01]  /*1850*/  UMOV UR5, 0x3fb99999 ;  /* 0x3fb9999900057882 */ /* 0x000fe20000000000 */
[----:B------:R-:W-:Y:S01]  /*1860*/  VIADD R0, R0, 0x1 ;  /* 0x0000000100007836 */ /* 0x000fe20000000000 */
[----:B------:R-:W-:Y:S02]  /*1870*/  DADD R24, R24, -UR4 ;  /* 0x8000000418187e29 */ /* 0x000fe40008000000 */
[----:B------:R-:W-:Y:S02]  /*1880*/  DADD R26, R14, R26 ;  /* 0x000000000e1a7229 */ /* 0x000fe4000000001a */
[----:B------:R-:W-:Y:S01]  /*1890*/  DSETP.MIN.AND P0, P1, R16, 1, PT ;  /* 0x3ff000001000742a */ /* 0x000fe20003900000 */
[----:B------:R-:W-:-:S02]  /*18a0*/  IMAD.MOV.U32 R14, RZ, RZ, 0x80000 ;  /* 0x00080000ff0e7424 */ /* 0x000fc400078e00ff */
[----:B------:R-:W-:Y:S01]  /*18b0*/  IMAD.MOV.U32 R10, RZ, RZ, R17 ;  /* 0x000000ffff0a7224 */ /* 0x000fe200078e0011 */
[----:B------:R-:W-:Y:S02]  /*18c0*/  DSETP.MAX.AND P2, P3, R2, R24, PT ;  /* 0x000000180200722a */ /* 0x000fe40003b4f000 */
[----:B------:R-:W-:Y:S02]  /*18d0*/  IMAD.MOV.U32 R13, RZ, RZ, R24 ;  /* 0x000000ffff0d7224 */ /* 0x000fe400078e0018 */
[----:B------:R-:W-:Y:S02]  /*18e0*/  FSEL R11, R10, 1.875, P0 ;  /* 0x3ff000000a0b7808 */ /* 0x000fe40000000000 */
[----:B------:R-:W-:-:S04]  /*18f0*/  SEL R10, R16, RZ, P0 ;  /* 0x000000ff100a7207 */ /* 0x000fc80000000000 */
[----:B------:R-:W-:Y:S01]  /*1900*/  @P1 LOP3.LUT R11, R12, 0x3ff00000, RZ, 0xfc, !PT ;  /* 0x3ff000000c0b1812 */ /* 0x000fe200078efcff */
[----:B------:R-:W-:-:S05]  /*1910*/  IMAD.MOV.U32 R12, RZ, RZ, R2 ;  /* 0x000000ffff0c7224 */ /* 0x000fca00078e0002 */
[----:B------:R-:W-:Y:S01]  /*1920*/  SEL R24, R12, R13, P2 ;  /* 0x0000000d0c187207 */ /* 0x000fe20001000000 */
[----:B------:R-:W-:Y:S01]  /*1930*/  IMAD.MOV.U32 R12, RZ, RZ, R3 ;  /* 0x000000ffff0c7224 */ /* 0x000fe200078e0003 */
[----:B------:R-:W-:-:S04]  /*1940*/  DSETP.MAX.AND P0, P1, R10, -1, PT ;  /* 0xbff000000a00742a */ /* 0x000fc8000390f000 */
[----:B------:R-:W-:Y:S01]  /*1950*/  FSEL R13, R12, R25, P2 ;  /* 0x000000190c0d7208 */ /* 0x000fe20001000000 */
[----:B------:R-:W-:Y:S01]  /*1960*/  IMAD.MOV.U32 R12, RZ, RZ, R11 ;  /* 0x000000ffff0c7224 */ /* 0x000fe200078e000b */
[----:B------:R-:W-:Y:S02]  /*1970*/  ISETP.NE.AND P2, PT, R0, UR7, PT ;  /* 0x0000000700007c0c */ /* 0x000fe4000bf45270 */
[----:B------:R-:W-:Y:S02]  /*1980*/  @P3 LOP3.LUT R13, R25, 0x80000, RZ, 0xfc, !PT ;  /* 0x00080000190d3812 */ /* 0x000fe400078efcff */
[----:B------:R-:W-:Y:S02]  /*1990*/  FSEL R15, R12, -1.875, P0 ;  /* 0xbff000000c0f7808 */ /* 0x000fe40000000000 */
[----:B------:R-:W-:Y:S01]  /*19a0*/  SEL R10, R10, RZ, P0 ;  /* 0x000000ff0a0a7207 */ /* 0x000fe20000000000 */
[----:B------:R-:W-:Y:S01]  /*19b0*/  IMAD.MOV.U32 R25, RZ, RZ, R13 ;  /* 0x000000ffff197224 */ /* 0x000fe200078e000d */
[----:B------:R-:W-:-:S05]  /*19c0*/  @P1 LOP3.LUT R15, R14, 0xbff00000, RZ, 0xfc, !PT ;  /* 0xbff000000e0f1812 */ /* 0x000fca00078efcff */
[----:B------:R-:W-:Y:S01]  /*19d0*/  IMAD.MOV.U32 R11, RZ, RZ, R15 ;  /* 0x000000ffff0b7224 */ /* 0x000fe200078e000f */
[----:B------:R-:W-:Y:S06]  /*19e0*/  @P2 BRA `(.L_x_18) ;  /* 0xfffffff800142947 */ /* 0x000fec000383ffff */
[----:B------:R-:W-:Y:S05]  /*19f0*/  EXIT ;  /* 0x000000000000794d */ /* 0x000fea0003800000 */
.L_x_13:
[----:B------:R-:W0:Y:S01]  /*1a00*/  LDC.64 R2, c[0x0][0x380] ;  /* 0x0000e000ff027b82 */ /* 0x000e220000000a00 */
[----:B------:R-:W-:Y:S02]  /*1a10*/  IMAD.MOV.U32 R0, RZ, RZ, RZ ;  /* 0x000000ffff007224 */ /* 0x000fe400078e00ff */
[----:B------:R-:W-:Y:S02]  /*1a20*/  IMAD.MOV.U32 R16, RZ, RZ, RZ ;  /* 0x000000ffff107224 */ /* 0x000fe400078e00ff */
[----:B------:R-:W-:Y:S02]  /*1a30*/  IMAD.MOV.U32 R8, RZ, RZ, 0x0 ;  /* 0x00000000ff087424 */ /* 0x000fe400078e00ff */
[----:B------:R-:W-:Y:S02]  /*1a40*/  IMAD.MOV.U32 R9, RZ, RZ, 0x3fd80000 ;  /* 0x3fd80000ff097424 */ /* 0x000fe400078e00ff */
[----:B------:R-:W-:-:S05]  /*1a50*/  IMAD.MOV.U32 R19, RZ, RZ, 0x2 ;  /* 0x00000002ff137424 */ /* 0x000fca00078e00ff */
[----:B------:R1:W-:Y:S01]  /*1a60*/  STG.E desc[UR8][R28.64+0x28], R19 ;  /* 0x000028131c007986 */ /* 0x0003e2000c101908 */
[----:B0-----:R-:W-:-:S08]  /*1a70*/  DADD R2, R2, 1 ;  /* 0x3ff0000002027429 */ /* 0x001fd00000000000 */
[----:B------:R-:W-:Y:S02]  /*1a80*/  DSETP.MAX.AND P0, P1, RZ, R2, PT ;  /* 0x00000002ff00722a */ /* 0x000fe4000390f000 */
[----:B------:R-:W-:-:S04]  /*1a90*/  IMAD.MOV.U32 R5, RZ, RZ, R3 ;  /* 0x000000ffff057224 */ /* 0x000fc800078e0003 */
[----:B------:R-:W-:Y:S02]  /*1aa0*/  SEL R16, R16, R2, P0 ;  /* 0x0000000210107207 */ /* 0x000fe40000000000 */
[----:B------:R-:W-:-:S06]  /*1ab0*/  FSEL R17, R0, R5, P0 ;  /* 0x0000000500117208 */ /* 0x000fcc0000000000 */
[----:B------:R-:W-:-:S04]  /*1ac0*/  @P1 LOP3.LUT R17, R5, 0x80000, RZ, 0xfc, !PT ;  /* 0x0008000005111812 */ /* 0x000fc800078efcff */
[----:B------:R-:W0:Y:S01]  /*1ad0*/  MUFU.RSQ64H R3, R17 ;  /* 0x0000001100037308 */ /* 0x000e220000001c00 */
[----:B------:R-:W-:-:S05]  /*1ae0*/  VIADD R2, R17, 0xfcb00000 ;  /* 0xfcb0000011027836 */ /* 0x000fca0000000000 */
[----:B------:R-:W-:Y:S01]  /*1af0*/  ISETP.GE.U32.AND P0, PT, R2, 0x7ca00000, PT ;  /* 0x7ca000000200780c */ /* 0x000fe20003f06070 */
[----:B0-----:R-:W-:-:S08]  /*1b00*/  DMUL R4, R2, R2 ;  /* 0x0000000202047228 */ /* 0x001fd00000000000 */
[----:B------:R-:W-:-:S08]  /*1b10*/  DFMA R4, R16, -R4, 1 ;  /* 0x3ff000001004742b */ /* 0x000fd00000000804 */
[----:B------:R-:W-:Y:S02]  /*1b20*/  DFMA R8, R4, R8, 0.5 ;  /* 0x3fe000000408742b */ /* 0x000fe40000000008 */
[----:B------:R-:W-:-:S08]  /*1b30*/  DMUL R4, R2, R4 ;  /* 0x0000000402047228 */ /* 0x000fd00000000000 */
[----:B------:R-:W-:-:S08]  /*1b40*/  DFMA R4, R8, R4, R2 ;  /* 0x000000040804722b */ /* 0x000fd00000000002 */
[----:B------:R-:W-:Y:S02]  /*1b50*/  DMUL R10, R16, R4 ;  /* 0x00000004100a7228 */ /* 0x000fe40000000000 */
[----:B------:R-:W-:Y:S02]  /*1b60*/  VIADD R9, R5, 0xfff00000 ;  /* 0xfff0000005097836 */ /* 0x000fe40000000000 */
[----:B------:R-:W-:-:S04]  /*1b70*/  IMAD.MOV.U32 R8, RZ, RZ, R4 ;  /* 0x000000ffff087224 */ /* 0x000fc800078e0004 */
[----:B------:R-:W-:-:S08]  /*1b80*/  DFMA R12, R10, -R10, R16 ;  /* 0x8000000a0a0c722b */ /* 0x000fd00000000010 */
[----:B------:R-:W-:Y:S01]  /*1b90*/  DFMA R14, R12, R8, R10 ;  /* 0x000000080c0e722b */ /* 0x000fe2000000000a */
[----:B-1----:R-:W-:Y:S10]  /*1ba0*/  @!P0 BRA `(.L_x_19) ;  /* 0x0000000000288947 */ /* 0x002ff40003800000 */
[----:B------:R-:W-:Y:S01]  /*1bb0*/  IMAD.MOV.U32 R0, RZ, RZ, R4 ;  /* 0x000000ffff007224 */ /* 0x000fe200078e0004 */
[----:B------:R-:W-:Y:S01]  /*1bc0*/  MOV R19, R9 ;  /* 0x0000000900137202 */ /* 0x000fe20000000f00 */
[----:B------:R-:W-:Y:S01]  /*1bd0*/  IMAD.MOV.U32 R15, RZ, RZ, R13 ;  /* 0x000000ffff0f7224 */ /* 0x000fe200078e000d */
[----:B------:R-:W-:Y:S01]  /*1be0*/  MOV R14, 0x1c30 ;  /* 0x00001c30000e7802 */ /* 0x000fe20000000f00 */
[----:B------:R-:W-:Y:S02]  /*1bf0*/  IMAD.MOV.U32 R4, RZ, RZ, R10 ;  /* 0x000000ffff047224 */ /* 0x000fe400078e000a */
[----:B------:R-:W-:Y:S02]  /*1c00*/  IMAD.MOV.U32 R5, RZ, RZ, R11 ;  /* 0x000000ffff057224 */ /* 0x000fe400078e000b */
[----:B------:R-:W-:-:S07]  /*1c10*/  IMAD.MOV.U32 R18, RZ, RZ, R2 ;  /* 0x000000ffff127224 */ /* 0x000fce00078e0002 */
[----:B------:R-:W-:Y:S05]  /*1c20*/  CALL.REL.NOINC `($__internal_1_$__cuda_sm20_dsqrt_rn_f64_mediumpath_v1) ;  /* 0x0000001000c47944 */ /* 0x000fea0003c00000 */
[----:B------:R-:W-:Y:S02]  /*1c30*/  IMAD.MOV.U32 R14, RZ, RZ, R4 ;  /* 0x000000ffff0e7224 */ /* 0x000fe400078e0004 */
[----:B------:R-:W-:-:S07]  /*1c40*/  IMAD.MOV.U32 R15, RZ, RZ, R5 ;  /* 0x000000ffff0f7224 */ /* 0x000fce00078e0005 */
.L_x_19:
[----:B------:R-:W-:Y:S01]  /*1c50*/  DADD R14, R14, R14 ;  /* 0x000000000e0e7229 */ /* 0x000fe2000000000e */
[----:B------:R-:W-:Y:S01]  /*1c60*/  IMAD.MOV.U32 R0, RZ, RZ, RZ ;  /* 0x000000ffff007224 */ /* 0x000fe200078e00ff */
[----:B------:R-:W-:Y:S01]  /*1c70*/  BSSY.RECONVERGENT B1, `(.L_x_20) ;  /* 0x0000020000017945 */ /* 0x000fe20003800200 */
[----:B------:R-:W-:Y:S02]  /*1c80*/  IMAD.MOV.U32 R16, RZ, RZ, RZ ;  /* 0x000000ffff107224 */ /* 0x000fe400078e00ff */
[----:B------:R-:W-:Y:S02]  /*1c90*/  IMAD.MOV.U32 R8, RZ, RZ, 0x0 ;  /* 0x00000000ff087424 */ /* 0x000fe400078e00ff */
[----:B------:R-:W-:Y:S01]  /*1ca0*/  IMAD.MOV.U32 R9, RZ, RZ, 0x3fd80000 ;  /* 0x3fd80000ff097424 */ /* 0x000fe200078e00ff */
[----:B------:R-:W-:-:S08]  /*1cb0*/  DADD R14, -R14, 3 ;  /* 0x400800000e0e7429 */ /* 0x000fd00000000100 */
        /* <DEDUP_REMOVED lines=18> */
[----:B------:R-:W-:Y:S10]  /*1de0*/  @!P0 BRA `(.L_x_21) ;  /* 0x0000000000208947 */ /* 0x000ff40003800000 */
[----:B------:R-:W-:Y:S01]  /*1df0*/  IMAD.MOV.U32 R4, RZ, RZ, R18 ;  /* 0x000000ffff047224 */ /* 0x000fe200078e0012 */
[----:B------:R-:W-:Y:S01]  /*1e00*/  MOV R14, 0x1e70 ;  /* 0x00001e70000e7802 */ /* 0x000fe20000000f00 */
[----:B------:R-:W-:Y:S02]  /*1e10*/  IMAD.MOV.U32 R5, RZ, RZ, R19 ;  /* 0x000000ffff057224 */ /* 0x000fe400078e0013 */
[----:B------:R-:W-:Y:S02]  /*1e20*/  IMAD.MOV.U32 R0, RZ, RZ, R10 ;  /* 0x000000ffff007224 */ /* 0x000fe400078e000a */
[----:B------:R-:W-:Y:S02]  /*1e30*/  IMAD.MOV.U32 R15, RZ, RZ, R13 ;  /* 0x000000ffff0f7224 */ /* 0x000fe400078e000d */
[----:B------:R-:W-:Y:S02]  /*1e40*/  IMAD.MOV.U32 R18, RZ, RZ, R2 ;  /* 0x000000ffff127224 */ /* 0x000fe400078e0002 */
[----:B------:R-:W-:-:S07]  /*1e50*/  IMAD.MOV.U32 R19, RZ, RZ, R9 ;  /* 0x000000ffff137224 */ /* 0x000fce00078e0009 */
[----:B------:R-:W-:Y:S05]  /*1e60*/  CALL.REL.NOINC `($__internal_1_$__cuda_sm20_dsqrt_rn_f64_mediumpath_v1) ;  /* 0x0000001000347944 */ /* 0x000fea0003c00000 */
.L_x_21:
[----:B------:R-:W-:Y:S05]  /*1e70*/  BSYNC.RECONVERGENT B1 ;  /* 0x0000000000017941 */ /* 0x000fea0003800200 */
.L_x_20:
[----:B------:R-:W-:Y:S01]  /*1e80*/  IMAD.MOV.U32 R2, RZ, RZ, 0x0 ;  /* 0x00000000ff027424 */ /* 0x000fe200078e00ff */
[----:B------:R-:W-:Y:S01]  /*1e90*/  DSETP.GT.AND P0, PT, R24, 20, PT ;  /* 0x403400001800742a */ /* 0x000fe20003f04000 */
[----:B------:R-:W-:Y:S01]  /*1ea0*/  IMAD.MOV.U32 R3, RZ, RZ, 0x40000000 ;  /* 0x40000000ff037424 */ /* 0x000fe200078e00ff */
[----:B------:R-:W-:Y:S05]  /*1eb0*/  BSSY.RECONVERGENT B1, `(.L_x_22) ;  /* 0x000005b000017945 */ /* 0x000fea0003800200 */
[----:B------:R-:W-:Y:S01]  /*1ec0*/  DFMA R4, R4, R2, 3 ;  /* 0x400800000404742b */ /* 0x000fe20000000002 */
[----:B------:R-:W-:-:S07]  /*1ed0*/  CS2R R2, SRZ ;  /* 0x0000000000027805 */ /* 0x000fce000001ff00 */
[----:B------:R-:W-:-:S14]  /*1ee0*/  DSETP.LT.OR P0, PT, R24, R4, P0 ;  /* 0x000000041800722a */ /* 0x000fdc0000701400 */
[----:B------:R-:W-:Y:S05]  /*1ef0*/  @P0 BRA `(.L_x_23) ;  /* 0x0000000400580947 */ /* 0x000fea0003800000 */
[----:B------:R-:W-:Y:S01]  /*1f00*/  DMUL R12, R26, 4 ;  /* 0x401000001a0c7828 */ /* 0x000fe20000000000 */
[----:B------:R-:W-:Y:S07]  /*1f10*/  BSSY.RECONVERGENT B2, `(.L_x_24) ;  /* 0x000001e000027945 */ /* 0x000fee0003800200 */
[----:B------:R-:W-:-:S14]  /*1f20*/  DSETP.NEU.AND P0, PT, |R12|, +INF , PT ;  /* 0x7ff000000c00742a */ /* 0x000fdc0003f0d200 */
[----:B------:R-:W-:Y:S01]  /*1f30*/  @!P0 DMUL R2, RZ, R12 ;  /* 0x0000000cff028228 */ /* 0x000fe20000000000 */
[----:B------:R-:W-:Y:S01]  /*1f40*/  @!P0 IMAD.MOV.U32 R0, RZ, RZ, 0x1 ;  /* 0x00000001ff008424 */ /* 0x000fe200078e00ff */
[----:B------:R-:W-:Y:S09]  /*1f50*/  @!P0 BRA `(.L_x_25) ;  /* 0x0000000000648947 */ /* 0x000ff20003800000 */
[----:B------:R-:W-:Y:S01]  /*1f60*/  UMOV UR4, 0x6dc9c883 ;  /* 0x6dc9c88300047882 */ /* 0x000fe20000000000 */
[----:B------:R-:W-:Y:S01]  /*1f70*/  UMOV UR5, 0x3fe45f30 ;  /* 0x3fe45f3000057882 */ /* 0x000fe20000000000 */
[C---:B------:R-:W-:Y:S01]  /*1f80*/  DSETP.GE.AND P0, PT, |R12|.reuse, 2.14748364800000000000e+09, PT ;  /* 0x41e000000c00742a */ /* 0x040fe20003f06200 */
[----:B------:R-:W-:Y:S01]  /*1f90*/  BSSY.RECONVERGENT B3, `(.L_x_26) ;  /* 0x0000014000037945 */ /* 0x000fe20003800200 */
        /* <DEDUP_REMOVED lines=14> */
[----:B------:R-:W-:-:S07]  /*2080*/  MOV R12, 0x20a0 ;  /* 0x000020a0000c7802 */ /* 0x000fce0000000f00 */
[----:B------:R-:W-:Y:S05]  /*2090*/  CALL.REL.NOINC `($_Z27blackhole_raytracing_kernel16RayTracingParamsP5Pixel$__internal_trig_reduction_slowpathd) ;  /* 0x0000001800f47944 */ /* 0x000fea0003c00000 */
[----:B------:R-:W-:Y:S02]  /*20a0*/  IMAD.MOV.U32 R0, RZ, RZ, R15 ;  /* 0x000000ffff007224 */ /* 0x000fe400078e000f */
[----:B------:R-:W-:Y:S02]  /*20b0*/  IMAD.MOV.U32 R2, RZ, RZ, R20 ;  /* 0x000000ffff027224 */ /* 0x000fe400078e0014 */
[----:B------:R-:W-:-:S07]  /*20c0*/  IMAD.MOV.U32 R3, RZ, RZ, R21 ;  /* 0x000000ffff037224 */ /* 0x000fce00078e0015 */
.L_x_27:
[----:B------:R-:W-:Y:S05]  /*20d0*/  BSYNC.RECONVERGENT B3 ;  /* 0x0000000000037941 */ /* 0x000fea0003800200 */
.L_x_26:
[----:B------:R-:W-:-:S07]  /*20e0*/  VIADD R0, R0, 0x1 ;  /* 0x0000000100007836 */ /* 0x000fce0000000000 */
.L_x_25:
[----:B------:R-:W-:Y:S05]  /*20f0*/  BSYNC.RECONVERGENT B2 ;  /* 0x0000000000027941 */ /* 0x000fea0003800200 */
.L_x_24:
[----:B------:R-:W0:Y:S01]  /*2100*/  LDCU.64 UR4, c[0x4][0x8] ;  /* 0x01000100ff0477ac */ /* 0x000e220008000a00 */
[----:B------:R-:W-:-:S05]  /*2110*/  IMAD.SHL.U32 R4, R0, 0x40, RZ ;  /* 0x0000004000047824 */ /* 0x000fca00078e00ff */
[----:B------:R-:W-:-:S04]  /*2120*/  LOP3.LUT R4, R4, 0x40, RZ, 0xc0, !PT ;  /* 0x0000004004047812 */ /* 0x000fc800078ec0ff */
[----:B0-----:R-:W-:-:S04]  /*2130*/  IADD3 R20, P0, PT, R4, UR4, RZ ;  /* 0x0000000404147c10 */ /* 0x001fc8000ff1e0ff */
[----:B------:R-:W-:-:S05]  /*2140*/  IADD3.X R21, PT, PT, RZ, UR5, RZ, P0, !PT ;  /* 0x00000005ff157c10 */ /* 0x000fca00087fe4ff */
[----:B------:R-:W2:Y:S04]  /*2150*/  LDG.E.128.CONSTANT R16, desc[UR8][R20.64] ;  /* 0x0000000814107981 */ /* 0x000ea8000c1e9d00 */
[----:B------:R-:W3:Y:S04]  /*2160*/  LDG.E.128.CONSTANT R12, desc[UR8][R20.64+0x10] ;  /* 0x00001008140c7981 */ /* 0x000ee8000c1e9d00 */
[----:B------:R-:W4:Y:S01]  /*2170*/  LDG.E.128.CONSTANT R8, desc[UR8][R20.64+0x20] ;  /* 0x0000200814087981 */ /* 0x000f22000c1e9d00 */
[----:B------:R-:W-:Y:S01]  /*2180*/  LOP3.LUT R4, R0, 0x1, RZ, 0xc0, !PT ;  /* 0x0000000100047812 */ /* 0x000fe200078ec0ff */
[----:B------:R-:W-:Y:S01]  /*2190*/  IMAD.MOV.U32 R22, RZ, RZ, 0x20fd8164 ;  /* 0x20fd8164ff167424 */ /* 0x000fe200078e00ff */
[----:B------:R-:W-:Y:S01]  /*21a0*/  UMOV UR4, 0x0 ;  /* 0x0000000000047882 */ /* 0x000fe20000000000 */
[----:B------:R-:W-:Y:S01]  /*21b0*/  IMAD.MOV.U32 R23, RZ, RZ, 0x3da8ff83 ;  /* 0x3da8ff83ff177424 */ /* 0x000fe200078e00ff */
[----:B------:R-:W-:Y:S01]  /*21c0*/  ISETP.NE.U32.AND P0, PT, R4, 0x1, PT ;  /* 0x000000010400780c */ /* 0x000fe20003f05070 */
[----:B------:R-:W-:Y:S01]  /*21d0*/  DMUL R4, R2, R2 ;  /* 0x0000000202047228 */ /* 0x000fe20000000000 */
[----:B------:R-:W-:Y:S01]  /*21e0*/  UMOV UR5, 0x3ff00000 ;  /* 0x3ff0000000057882 */ /* 0x000fe20000000000 */
[----:B------:R-:W-:Y:S01]  /*21f0*/  BSSY.RECONVERGENT B2, `(.L_x_28) ;  /* 0x000001a000027945 */ /* 0x000fe20003800200 */
[----:B------:R-:W-:-:S02]  /*2200*/  FSEL R22, R22, -8.06006814911005101289e+34, !P0 ;  /* 0xf9785eba16167808 */ /* 0x000fc40004000000 */
[----:B------:R-:W-:Y:S02]  /*2210*/  FSEL R23, -R23, 0.11223486810922622681, !P0 ;  /* 0x3de5db6517177808 */ /* 0x000fe40004000100 */
[----:B------:R-:W-:-:S04]  /*2220*/  ISETP.GE.AND P1, PT, R25, RZ, PT ;  /* 0x000000ff1900720c */ /* 0x000fc80003f26270 */
[----:B--2---:R-:W-:-:S08]  /*2230*/  DFMA R16, R4, R22, R16 ;  /* 0x000000160410722b */ /* 0x004fd00000000010 */
[----:B------:R-:W-:-:S08]  /*2240*/  DFMA R16, R4, R16, R18 ;  /* 0x000000100410722b */ /* 0x000fd00000000012 */
[----:B---3--:R-:W-:-:S08]  /*2250*/  DFMA R12, R4, R16, R12 ;  /* 0x00000010040c722b */ /* 0x008fd0000000000c */
[----:B------:R-:W-:-:S08]  /*2260*/  DFMA R12, R4, R12, R14 ;  /* 0x0000000c040c722b */ /* 0x000fd0000000000e */
[----:B----4-:R-:W-:-:S08]  /*2270*/  DFMA R8, R4, R12, R8 ;  /* 0x0000000c0408722b */ /* 0x010fd00000000008 */
[----:B------:R-:W-:-:S08]  /*2280*/  DFMA R8, R4, R8, R10 ;  /* 0x000000080408722b */ /* 0x000fd0000000000a */
[----:B------:R-:W-:Y:S02]  /*2290*/  DFMA R2, R8, R2, R2 ;  /* 0x000000020802722b */ /* 0x000fe40000000002 */
[----:B------:R-:W-:Y:S01]  /*22a0*/  DFMA R4, R4, R8, 1 ;  /* 0x3ff000000404742b */ /* 0x000fe20000000008 */
[----:B------:R-:W-:Y:S02]  /*22b0*/  IMAD.MOV.U32 R8, RZ, RZ, -0x66666666 ;  /* 0x9999999aff087424 */ /* 0x000fe400078e00ff */
[----:B------:R-:W-:-:S07]  /*22c0*/  IMAD.MOV.U32 R9, RZ, RZ, 0x3fb99999 ;  /* 0x3fb99999ff097424 */ /* 0x000fce00078e00ff */
[----:B------:R-:W-:Y:S02]  /*22d0*/  FSEL R4, R4, R2, !P0 ;  /* 0x0000000204047208 */ /* 0x000fe40004000000 */
[----:B------:R-:W-:Y:S02]  /*22e0*/  FSEL R5, R5, R3, !P0 ;  /* 0x0000000305057208 */ /* 0x000fe40004000000 */
[----:B------:R-:W-:Y:S02]  /*22f0*/  LOP3.LUT P0, RZ, R0, 0x2, RZ, 0xc0, !PT ;  /* 0x0000000200ff7812 */ /* 0x000fe4000780c0ff */
[----:B------:R-:W-:Y:S02]  /*2300*/  MOV R0, 0x2390 ;  /* 0x0000239000007802 */ /* 0x000fe40000000f00 */
[----:B------:R-:W-:-:S10]  /*2310*/  DADD R2, RZ, -R4 ;  /* 0x00000000ff027229 */ /* 0x000fd40000000804 */
[----:B------:R-:W-:Y:S02]  /*2320*/  FSEL R2, R4, R2, !P0 ;  /* 0x0000000204027208 */ /* 0x000fe40004000000 */
[----:B------:R-:W-:Y:S01]  /*2330*/  FSEL R3, R5, R3, !P0 ;  /* 0x0000000305037208 */ /* 0x000fe20004000000 */
[----:B------:R-:W-:-:S05]  /*2340*/  DSETP.NEU.AND P0, PT, R24, 1, PT ;  /* 0x3ff000001800742a */ /* 0x000fca0003f0d000 */
[----:B------:R-:W-:Y:S01]  /*2350*/  DFMA R2, R2, R8, UR4 ;  /* 0x0000000402027e2b */ /* 0x000fe20008000008 */
[----:B------:R-:W-:Y:S02]  /*2360*/  IMAD.MOV.U32 R8, RZ, RZ, R24 ;  /* 0x000000ffff087224 */ /* 0x000fe400078e0018 */
[----:B------:R-:W-:-:S08]  /*2370*/  IMAD.MOV.U32 R9, RZ, RZ, R25 ;  /* 0x000000ffff097224 */ /* 0x000fd000078e0019 */
[----:B------:R-:W-:Y:S05]  /*2380*/  CALL.REL.NOINC `($_Z27blackhole_raytracing_kernel16RayTracingParamsP5Pixel$__internal_accurate_pow) ;  /* 0x0000000c00907944 */ /* 0x000fea0003c00000 */
[----:B------:R-:W-:Y:S05]  /*2390*/  BSYNC.RECONVERGENT B2 ;  /* 0x0000000000027941 */ /* 0x000fea0003800200 */
.L_x_28:
[----:B------:R-:W-:Y:S01]  /*23a0*/  FSEL R8, R8, RZ, P1 ;  /* 0x000000ff08087208 */ /* 0x000fe20000800000 */
[----:B------:R-:W-:Y:S01]  /*23b0*/  IMAD.MOV.U32 R0, RZ, RZ, RZ ;  /* 0x000000ffff007224 */ /* 0x000fe200078e00ff */
[----:B------:R-:W-:Y:S02]  /*23c0*/  FSEL R9, R9, -QNAN , P1 ;  /* 0xfff8000009097808 */ /* 0x000fe40000800000 */
[----:B------:R-:W-:Y:S02]  /*23d0*/  FSEL R4, R8, RZ, P0 ;  /* 0x000000ff08047208 */ /* 0x000fe40000000000 */
[----:B------:R-:W-:-:S06]  /*23e0*/  FSEL R5, R9, 1.875, P0 ;  /* 0x3ff0000009057808 */ /* 0x000fcc0000000000 */
[----:B------:R-:W-:-:S08]  /*23f0*/  DMUL R2, R2, R4 ;  /* 0x0000000402027228 */ /* 0x000fd00000000000 */
[----:B------:R-:W-:Y:S02]  /*2400*/  DSETP.MAX.AND P0, P1, RZ, R2, PT ;  /* 0x00000002ff00722a */ /* 0x000fe4000390f000 */
[----:B------:R-:W-:-:S04]  /*2410*/  IMAD.MOV.U32 R5, RZ, RZ, R3 ;  /* 0x000000ffff057224 */ /* 0x000fc800078e0003 */
[C---:B------:R-:W-:Y:S02]  /*2420*/  SEL R2, R0.reuse, R2, P0 ;  /* 0x0000000200027207 */ /* 0x040fe40000000000 */
[----:B------:R-:W-:-:S06]  /*2430*/  FSEL R9, R0, R5, P0 ;  /* 0x0000000500097208 */ /* 0x000fcc0000000000 */
[----:B------:R-:W-:-:S05]  /*2440*/  @P1 LOP3.LUT R9, R5, 0x80000, RZ, 0xfc, !PT ;  /* 0x0008000005091812 */ /* 0x000fca00078efcff */
[----:B------:R-:W-:-:S07]  /*2450*/  IMAD.MOV.U32 R3, RZ, RZ, R9 ;  /* 0x000000ffff037224 */ /* 0x000fce00078e0009 */
.L_x_23:
[----:B------:R-:W-:Y:S05]  /*2460*/  BSYNC.RECONVERGENT B1 ;  /* 0x0000000000017941 */ /* 0x000fea0003800200 */
.L_x_22:
[C---:B------:R-:W-:Y:S01]  /*2470*/  DFMA R6, R24.reuse, R24, R6 ;  /* 0x000000181806722b */ /* 0x040fe20000000006 */
[----:B------:R-:W-:Y:S01]  /*2480*/  UMOV UR4, 0xd9d7bdbb ;  /* 0xd9d7bdbb00047882 */ /* 0x000fe20000000000 */
[----:B------:R-:W-:Y:S01]  /*2490*/  UMOV UR5, 0x3ddb7cdf ;  /* 0x3ddb7cdf00057882 */ /* 0x000fe20000000000 */
[----:B------:R-:W0:Y:S01]  /*24a0*/  LDC.64 R10, c[0x0][0x380] ;  /* 0x0000e000ff0a7b82 */ /* 0x000e220000000a00 */
[----:B------:R-:W-:Y:S01]  /*24b0*/  UMOV UR6, UR5 ;  /* 0x0000000500067c82 */ /* 0x000fe20008000000 */
[----:B------:R-:W-:Y:S01]  /*24c0*/  DADD R4, R24, R24 ;  /* 0x0000000018047229 */ /* 0x000fe20000000018 */
[----:B------:R-:W-:Y:S02]  /*24d0*/  BSSY.RECONVERGENT B1, `(.L_x_29) ;  /* 0x0000024000017945 */ /* 0x000fe40003800200 */
[----:B------:R-:W-:Y:S02]  /*24e0*/  DSETP.MAX.AND P0, P1, R6, UR4, PT ;  /* 0x0000000406007e2a */ /* 0x000fe4000b90f000 */
[----:B------:R-:W-:-:S03]  /*24f0*/  IMAD.MOV.U32 R0, RZ, RZ, R7 ;  /* 0x000000ffff007224 */ /* 0x000fc600078e0007 */
[----:B------:R-:W-:Y:S02]  /*2500*/  DFMA R4, R24, R24, -R4 ;  /* 0x000000181804722b */ /* 0x000fe40000000804 */
[----:B------:R-:W-:Y:S01]  /*2510*/  FSEL R21, R0, UR6, P0 ;  /* 0x0000000600157c08 */ /* 0x000fe20008000000 */
[----:B------:R-:W-:Y:S01]  /*2520*/  IMAD.U32 R0, RZ, RZ, UR6 ;  /* 0x00000006ff007e24 */ /* 0x000fe2000f8e00ff */
[----:B------:R-:W-:Y:S02]  /*2530*/  UMOV UR6, UR4 ;  /* 0x0000000400067c82 */ /* 0x000fe40008000000 */
[----:B------:R-:W-:Y:S01]  /*2540*/  SEL R20, R6, UR6, P0 ;  /* 0x0000000606147c07 */ /* 0x000fe20008000000 */
[----:B------:R-:W-:Y:S01]  /*2550*/  IMAD.MOV.U32 R6, RZ, RZ, 0x1 ;  /* 0x00000001ff067424 */ /* 0x000fe200078e00ff */
[----:B------:R-:W-:Y:S01]  /*2560*/  UMOV UR6, UR5 ;  /* 0x0000000500067c82 */ /* 0x000fe20008000000 */
[----:B------:R-:W-:-:S04]  /*2570*/  @P1 LOP3.LUT R21, R0, 0x80000, RZ, 0xfc, !PT ;  /* 0x0008000000151812 */ /* 0x000fc800078efcff */
[----:B------:R-:W1:Y:S01]  /*2580*/  MUFU.RCP64H R7, R21 ;  /* 0x0000001500077308 */ /* 0x000e620000001800 */
[----:B0-----:R-:W-:Y:S01]  /*2590*/  DFMA R4, R10, R10, R4 ;  /* 0x0000000a0a04722b */ /* 0x001fe20000000004 */
[----:B------:R-:W-:-:S07]  /*25a0*/  IMAD.U32 R10, RZ, RZ, UR6 ;  /* 0x00000006ff0a7e24 */ /* 0x000fce000f8e00ff */
[----:B------:R-:W-:Y:S02]  /*25b0*/  DSETP.MAX.AND P0, P1, R4, UR4, PT ;  /* 0x0000000404007e2a */ /* 0x000fe4000b90f000 */
[----:B------:R-:W-:-:S04]  /*25c0*/  IMAD.MOV.U32 R0, RZ, RZ, R5 ;  /* 0x000000ffff007224 */ /* 0x000fc800078e0005 */
[----:B------:R-:W-:Y:S01]  /*25d0*/  SEL R18, R4, UR4, P0 ;  /* 0x0000000404127c07 */ /* 0x000fe20008000000 */
[----:B-1----:R-:W-:Y:S01]  /*25e0*/  DFMA R8, -R20, R6, 1 ;  /* 0x3ff000001408742b */ /* 0x002fe20000000106 */
[----:B------:R-:W-:-:S06]  /*25f0*/  FSEL R19, R0, UR6, P0 ;  /* 0x0000000600137c08 */ /* 0x000fcc0008000000 */
[----:B------:R-:W-:Y:S01]  /*2600*/  @P1 LOP3.LUT R19, R10, 0x80000, RZ, 0xfc, !PT ;  /* 0x000800000a131812 */ /* 0x000fe200078efcff */
[----:B------:R-:W-:-:S03]  /*2610*/  DFMA R8, R8, R8, R8 ;  /* 0x000000080808722b */ /* 0x000fc60000000008 */
[----:B------:R-:W-:-:S05]  /*2620*/  FSETP.GEU.AND P1, PT, |R19|, 6.5827683646048100446e-37, PT ;  /* 0x036000001300780b */ /* 0x000fca0003f2e200 */
[----:B------:R-:W-:-:S08]  /*2630*/  DFMA R8, R6, R8, R6 ;  /* 0x000000080608722b */ /* 0x000fd00000000006 */
[----:B------:R-:W-:-:S08]  /*2640*/  DFMA R6, -R20, R8, 1 ;  /* 0x3ff000001406742b */ /* 0x000fd00000000108 */
[----:B------:R-:W-:-:S08]  /*2650*/  DFMA R6, R8, R6, R8 ;  /* 0x000000060806722b */ /* 0x000fd00000000008 */
        /* <DEDUP_REMOVED lines=11> */
.L_x_30:
[----:B------:R-:W-:Y:S05]  /*2710*/  BSYNC.RECONVERGENT B1 ;  /* 0x0000000000017941 */ /* 0x000fea0003800200 */
.L_x_29:
[----:B------:R-:W0:Y:S01]  /*2720*/  MUFU.RSQ64H R7, R5 ;  /* 0x0000000500077308 */ /* 0x000e220000001c00 */
[----:B------:R-:W-:Y:S01]  /*2730*/  VIADD R6, R5, 0xfcb00000 ;  /* 0xfcb0000005067836 */ /* 0x000fe20000000000 */
[----:B------:R-:W-:Y:S01]  /*2740*/  BSSY.RECONVERGENT B1, `(.L_x_31) ;  /* 0x000001b000017945 */ /* 0x000fe20003800200 */
[----:B------:R-:W-:Y:S02]  /*2750*/  IMAD.MOV.U32 R10, RZ, RZ, 0x0 ;  /* 0x00000000ff0a7424 */ /* 0x000fe400078e00ff */
[----:B------:R-:W-:Y:S01]  /*2760*/  IMAD.MOV.U32 R11, RZ, RZ, 0x3fd80000 ;  /* 0x3fd80000ff0b7424 */ /* 0x000fe200078e00ff */
[----:B------:R-:W-:Y:S01]  /*2770*/  ISETP.GE.U32.AND P0, PT, R6, 0x7ca00000, PT ;  /* 0x7ca000000600780c */ /* 0x000fe20003f06070 */
[----:B0-----:R-:W-:-:S08]  /*2780*/  DMUL R8, R6, R6 ;  /* 0x0000000606087228 */ /* 0x001fd00000000000 */
[----:B------:R-:W-:-:S08]  /*2790*/  DFMA R8, -R8, R4, 1 ;  /* 0x3ff000000808742b */ /* 0x000fd00000000104 */
        /* <DEDUP_REMOVED lines=10> */
[----:B------:R-:W-:Y:S01]  /*2840*/  MOV R12, R14 ;  /* 0x0000000e000c7202 */ /* 0x000fe20000000f00 */
[----:B------:R-:W-:Y:S01]  /*2850*/  IMAD.MOV.U32 R16, RZ, RZ, R4 ;  /* 0x000000ffff107224 */ /* 0x000fe200078e0004 */
[----:B------:R-:W-:Y:S01]  /*2860*/  MOV R14, 0x28d0 ;  /* 0x000028d0000e7802 */ /* 0x000fe20000000f00 */
[----:B------:R-:W-:Y:S02]  /*2870*/  IMAD.MOV.U32 R17, RZ, RZ, R5 ;  /* 0x000000ffff117224 */ /* 0x000fe400078e0005 */
[----:B------:R-:W-:Y:S02]  /*2880*/  IMAD.MOV.U32 R4, RZ, RZ, R18 ;  /* 0x000000ffff047224 */ /* 0x000fe400078e0012 */
[----:B------:R-:W-:Y:S02]  /*2890*/  IMAD.MOV.U32 R5, RZ, RZ, R19 ;  /* 0x000000ffff057224 */ /* 0x000fe400078e0013 */
[----:B------:R-:W-:-:S02]  /*28a0*/  IMAD.MOV.U32 R18, RZ, RZ, R6 ;  /* 0x000000ffff127224 */ /* 0x000fc400078e0006 */
[----:B------:R-:W-:-:S07]  /*28b0*/  IMAD.MOV.U32 R19, RZ, RZ, R11 ;  /* 0x000000ffff137224 */ /* 0x000fce00078e000b */
[----:B------:R-:W-:Y:S05]  /*28c0*/  CALL.REL.NOINC `($__internal_1_$__cuda_sm20_dsqrt_rn_f64_mediumpath_v1) ;  /* 0x00000004009c7944 */ /* 0x000fea0003c00000 */
[----:B------:R-:W-:Y:S02]  /*28d0*/  IMAD.MOV.U32 R8, RZ, RZ, R4 ;  /* 0x000000ffff087224 */ /* 0x000fe400078e0004 */
[----:B------:R-:W-:-:S07]  /*28e0*/  IMAD.MOV.U32 R9, RZ, RZ, R5 ;  /* 0x000000ffff097224 */ /* 0x000fce00078e0005 */
.L_x_32:
[----:B------:R-:W-:Y:S05]  /*28f0*/  BSYNC.RECONVERGENT B1 ;  /* 0x0000000000017941 */ /* 0x000fea0003800200 */
.L_x_31:
[----:B------:R-:W-:Y:S01]  /*2900*/  DMUL R2, R8, R2 ;  /* 0x0000000208027228 */ /* 0x000fe20000000000 */
[----:B------:R-:W-:Y:S06]  /*2910*/  STG.E.64 desc[UR8][R28.64+0x20], R8 ;  /* 0x000020081c007986 */ /* 0x000fec000c101b08 */
[----:B------:R-:W-:Y:S01]  /*2920*/  STG.E.64 desc[UR8][R28.64+0x18], R2 ;  /* 0x000018021c007986 */ /* 0x000fe2000c101b08 */
[----:B------:R-:W-:Y:S05]  /*2930*/  EXIT ;  /* 0x000000000000794d */ /* 0x000fea0003800000 */
.L_x_12:
[----:B01----:R-:W-:Y:S05]  /*2940*/  BSYNC.RECONVERGENT B0 ;  /* 0x0000000000007941 */ /* 0x003fea0003800200 */
.L_x_11:
[----:B------:R-:W-:-:S05]  /*2950*/  IMAD.MOV.U32 R3, RZ, RZ, 0x1 ;  /* 0x00000001ff037424 */ /* 0x000fca00078e00ff */
[----:B------:R-:W-:Y:S01]  /*2960*/  STG.E desc[UR8][R28.64+0x28], R3 ;  /* 0x000028031c007986 */ /* 0x000fe2000c101908 */
[----:B------:R-:W-:Y:S05]  /*2970*/  EXIT ;  /* 0x000000000000794d */ /* 0x000fea0003800000 */
        .weak           $__internal_0_$__cuda_sm20_div_rn_f64_full
        .type           $__internal_0_$__cuda_sm20_div_rn_f64_full,@function
        .size           $__internal_0_$__cuda_sm20_div_rn_f64_full,($__internal_1_$__cuda_sm20_dsqrt_rn_f64_mediumpath_v1 - $__internal_0_$__cuda_sm20_div_rn_f64_full)
$__internal_0_$__cuda_sm20_div_rn_f64_full:
[----:B------:R-:W-:Y:S01]  /*2980*/  FSETP.GEU.AND P2, PT, |R19|, 1.469367938527859385e-39, PT ;  /* 0x001000001300780b */ /* 0x000fe20003f4e200 */
[----:B------:R-:W-:Y:S01]  /*2990*/  IMAD.MOV.U32 R22, RZ, RZ, R20 ;  /* 0x000000ffff167224 */ /* 0x000fe200078e0014 */
[C---:B------:R-:W-:Y:S01]  /*29a0*/  FSETP.GEU.AND P0, PT, |R23|.reuse, 1.469367938527859385e-39, PT ;  /* 0x001000001700780b */ /* 0x040fe20003f0e200 */
[----:B------:R-:W-:Y:S01]  /*29b0*/  IMAD.MOV.U32 R32, RZ, RZ, 0x1 ;  /* 0x00000001ff207424 */ /* 0x000fe200078e00ff */
[----:B------:R-:W-:Y:S01]  /*29c0*/  LOP3.LUT R21, R23, 0x800fffff, RZ, 0xc0, !PT ;  /* 0x800fffff17157812 */ /* 0x000fe200078ec0ff */
[----:B------:R-:W-:Y:S01]  /*29d0*/  BSSY.RECONVERGENT B2, `(.L_x_33) ;  /* 0x0000052000027945 */ /* 0x000fe20003800200 */
[----:B------:R-:W-:Y:S02]  /*29e0*/  LOP3.LUT R13, R19, 0x7ff00000, RZ, 0xc0, !PT ;  /* 0x7ff00000130d7812 */ /* 0x000fe400078ec0ff */
[----:B------:R-:W-:Y:S02]  /*29f0*/  LOP3.LUT R21, R21, 0x3ff00000, RZ, 0xfc, !PT ;  /* 0x3ff0000015157812 */ /* 0x000fe400078efcff */
[----:B------:R-:W-:-:S03]  /*2a00*/  LOP3.LUT R15, R23, 0x7ff00000, RZ, 0xc0, !PT ;  /* 0x7ff00000170f7812 */ /* 0x000fc600078ec0ff */
[----:B------:R-:W-:Y:S01]  /*2a10*/  @!P2 LOP3.LUT R14, R23, 0x7ff00000, RZ, 0xc0, !PT ;  /* 0x7ff00000170ea812 */ /* 0x000fe200078ec0ff */
[----:B------:R-:W-:Y:S01]  /*2a20*/  @!P2 IMAD.MOV.U32 R34, RZ, RZ, RZ ;  /* 0x000000ffff22a224 */ /* 0x000fe200078e00ff */
[----:B------:R-:W-:Y:S01]  /*2a30*/  @!P0 DMUL R20, R22, 8.98846567431157953865e+307 ;  /* 0x7fe0000016148828 */ /* 0x000fe20000000000 */
[C---:B------:R-:W-:Y:S02]  /*2a40*/  ISETP.GE.U32.AND P1, PT, R13.reuse, R15, PT ;  /* 0x0000000f0d00720c */ /* 0x040fe40003f26070 */
[----:B------:R-:W-:Y:S01]  /*2a50*/  @!P2 ISETP.GE.U32.AND P3, PT, R13, R14, PT ;  /* 0x0000000e0d00a20c */ /* 0x000fe20003f66070 */
[----:B------:R-:W-:Y:S02]  /*2a60*/  IMAD.MOV.U32 R14, RZ, RZ, 0x1ca00000 ;  /* 0x1ca00000ff0e7424 */ /* 0x000fe400078e00ff */
[----:B------:R-:W0:Y:S03]  /*2a70*/  MUFU.RCP64H R33, R21 ;  /* 0x0000001500217308 */ /* 0x000e260000001800 */
[----:B------:R-:W-:-:S02]  /*2a80*/  @!P2 SEL R30, R14, 0x63400000, !P3 ;  /* 0x634000000e1ea807 */ /* 0x000fc40005800000 */
[----:B------:R-:W-:Y:S02]  /*2a90*/  SEL R31, R14, 0x63400000, !P1 ;  /* 0x634000000e1f7807 */ /* 0x000fe40004800000 */
[--C-:B------:R-:W-:Y:S02]  /*2aa0*/  @!P2 LOP3.LUT R30, R30, 0x80000000, R19.reuse, 0xf8, !PT ;  /* 0x800000001e1ea812 */ /* 0x100fe400078ef813 */
[----:B------:R-:W-:Y:S02]  /*2ab0*/  LOP3.LUT R31, R31, 0x800fffff, R19, 0xf8, !PT ;  /* 0x800fffff1f1f7812 */ /* 0x000fe400078ef813 */
[----:B------:R-:W-:Y:S01]  /*2ac0*/  @!P2 LOP3.LUT R35, R30, 0x100000, RZ, 0xfc, !PT ;  /* 0x001000001e23a812 */ /* 0x000fe200078efcff */
[----:B------:R-:W-:Y:S01]  /*2ad0*/  IMAD.MOV.U32 R30, RZ, RZ, R18 ;  /* 0x000000ffff1e7224 */ /* 0x000fe200078e0012 */
[----:B------:R-:W-:-:S05]  /*2ae0*/  @!P0 LOP3.LUT R15, R21, 0x7ff00000, RZ, 0xc0, !PT ;  /* 0x7ff00000150f8812 */ /* 0x000fca00078ec0ff */
[----:B------:R-:W-:Y:S02]  /*2af0*/  @!P2 DFMA R30, R30, 2, -R34 ;  /* 0x400000001e1ea82b */ /* 0x000fe40000000822 */
[----:B0-----:R-:W-:-:S08]  /*2b00*/  DFMA R34, R32, -R20, 1 ;  /* 0x3ff000002022742b */ /* 0x001fd00000000814 */
[----:B------:R-:W-:-:S08]  /*2b10*/  DFMA R34, R34, R34, R34 ;  /* 0x000000222222722b */ /* 0x000fd00000000022 */
[----:B------:R-:W-:-:S08]  /*2b20*/  DFMA R32, R32, R34, R32 ;  /* 0x000000222020722b */ /* 0x000fd00000000020 */
[----:B------:R-:W-:-:S08]  /*2b30*/  DFMA R36, R32, -R20, 1 ;  /* 0x3ff000002024742b */ /* 0x000fd00000000814 */
[----:B------:R-:W-:-:S08]  /*2b40*/  DFMA R36, R32, R36, R32 ;  /* 0x000000242024722b */ /* 0x000fd00000000020 */
[----:B------:R-:W-:-:S08]  /*2b50*/  DMUL R34, R36, R30 ;  /* 0x0000001e24227228 */ /* 0x000fd00000000000 */
[----:B------:R-:W-:-:S08]  /*2b60*/  DFMA R32, R34, -R20, R30 ;  /* 0x800000142220722b */ /* 0x000fd0000000001e */
[----:B------:R-:W-:Y:S01]  /*2b70*/  DFMA R32, R36, R32, R34 ;  /* 0x000000202420722b */ /* 0x000fe20000000022 */
[----:B------:R-:W-:Y:S01]  /*2b80*/  IMAD.MOV.U32 R34, RZ, RZ, R13 ;  /* 0x000000ffff227224 */ /* 0x000fe200078e000d */
[----:B------:R-:W-:-:S05]  /*2b90*/  @!P2 LOP3.LUT R34, R31, 0x7ff00000, RZ, 0xc0, !PT ;  /* 0x7ff000001f22a812 */ /* 0x000fca00078ec0ff */
[----:B------:R-:W-:-:S05]  /*2ba0*/  VIADD R35, R34, 0xffffffff ;  /* 0xffffffff22237836 */ /* 0x000fca0000000000 */
[----:B------:R-:W-:Y:S01]  /*2bb0*/  ISETP.GT.U32.AND P0, PT, R35, 0x7feffffe, PT ;  /* 0x7feffffe2300780c */ /* 0x000fe20003f04070 */
[----:B------:R-:W-:-:S05]  /*2bc0*/  VIADD R35, R15, 0xffffffff ;  /* 0xffffffff0f237836 */ /* 0x000fca0000000000 */
[----:B------:R-:W-:-:S13]  /*2bd0*/  ISETP.GT.U32.OR P0, PT, R35, 0x7feffffe, P0 ;  /* 0x7feffffe2300780c */ /* 0x000fda0000704470 */
[----:B------:R-:W-:Y:S05]  /*2be0*/  @P0 BRA `(.L_x_34) ;  /* 0x00000000006c0947 */ /* 0x000fea0003800000 */
[----:B------:R-:W-:-:S04]  /*2bf0*/  LOP3.LUT R18, R23, 0x7ff00000, RZ, 0xc0, !PT ;  /* 0x7ff0000017127812 */ /* 0x000fc800078ec0ff */
[CC--:B------:R-:W-:Y:S02]  /*2c00*/  VIADDMNMX R15, R13.reuse, -R18.reuse, 0xb9600000, !PT ;  /* 0xb96000000d0f7446 */ /* 0x0c0fe40007800912 */
[----:B------:R-:W-:Y:S02]  /*2c10*/  ISETP.GE.U32.AND P0, PT, R13, R18, PT ;  /* 0x000000120d00720c */ /* 0x000fe40003f06070 */
[----:B------:R-:W-:Y:S02]  /*2c20*/  VIMNMX R13, PT, PT, R15, 0x46a00000, PT ;  /* 0x46a000000f0d7848 */ /* 0x000fe40003fe0100 */
[----:B------:R-:W-:-:S05]  /*2c30*/  SEL R14, R14, 0x63400000, !P0 ;  /* 0x634000000e0e7807 */ /* 0x000fca0004000000 */
[----:B------:R-:W-:Y:S02]  /*2c40*/  IMAD.IADD R13, R13, 0x1, -R14 ;  /* 0x000000010d0d7824 */ /* 0x000fe400078e0a0e */
[----:B------:R-:W-:Y:S02]  /*2c50*/  IMAD.MOV.U32 R14, RZ, RZ, RZ ;  /* 0x000000ffff0e7224 */ /* 0x000fe400078e00ff */
[----:B------:R-:W-:-:S06]  /*2c60*/  VIADD R15, R13, 0x7fe00000 ;  /* 0x7fe000000d0f7836 */ /* 0x000fcc0000000000 */
[----:B------:R-:W-:-:S10]  /*2c70*/  DMUL R36, R32, R14 ;  /* 0x0000000e20247228 */ /* 0x000fd40000000000 */
[----:B------:R-:W-:-:S13]  /*2c80*/  FSETP.GTU.AND P0, PT, |R37|, 1.469367938527859385e-39, PT ;  /* 0x001000002500780b */ /* 0x000fda0003f0c200 */
[----:B------:R-:W-:Y:S05]  /*2c90*/  @P0 BRA `(.L_x_35) ;  /* 0x0000000000940947 */ /* 0x000fea0003800000 */
[----:B------:R-:W-:Y:S01]  /*2ca0*/  DFMA R20, R32, -R20, R30 ;  /* 0x800000142014722b */ /* 0x000fe2000000001e */
[----:B------:R-:W-:-:S09]  /*2cb0*/  IMAD.MOV.U32 R18, RZ, RZ, RZ ;  /* 0x000000ffff127224 */ /* 0x000fd200078e00ff */
[C---:B------:R-:W-:Y:S02]  /*2cc0*/  FSETP.NEU.AND P0, PT, R21.reuse, RZ, PT ;  /* 0x000000ff1500720b */ /* 0x040fe40003f0d000 */
[----:B------:R-:W-:-:S04]  /*2cd0*/  LOP3.LUT R22, R21, 0x80000000, R23, 0x48, !PT ;  /* 0x8000000015167812 */ /* 0x000fc800078e4817 */
[----:B------:R-:W-:-:S07]  /*2ce0*/  LOP3.LUT R19, R22, R15, RZ, 0xfc, !PT ;  /* 0x0000000f16137212 */ /* 0x000fce00078efcff */
[----:B------:R-:W-:Y:S05]  /*2cf0*/  @!P0 BRA `(.L_x_35) ;  /* 0x00000000007c8947 */ /* 0x000fea0003800000 */
[----:B------:R-:W-:Y:S01]  /*2d00*/  IMAD.MOV R15, RZ, RZ, -R13 ;  /* 0x000000ffff0f7224 */ /* 0x000fe200078e0a0d */
[----:B------:R-:W-:Y:S01]  /*2d10*/  DMUL.RP R18, R32, R18 ;  /* 0x0000001220127228 */ /* 0x000fe20000008000 */
[----:B------:R-:W-:Y:S01]  /*2d20*/  IMAD.MOV.U32 R14, RZ, RZ, RZ ;  /* 0x000000ffff0e7224 */ /* 0x000fe200078e00ff */
[----:B------:R-:W-:-:S05]  /*2d30*/  IADD3 R13, PT, PT, -R13, -0x43300000, RZ ;  /* 0xbcd000000d0d7810 */ /* 0x000fca0007ffe1ff */
[----:B------:R-:W-:-:S10]  /*2d40*/  DFMA R14, R36, -R14, R32 ;  /* 0x8000000e240e722b */ /* 0x000fd40000000020 */
[----:B------:R-:W-:Y:S02]  /*2d50*/  FSETP.NEU.AND P0, PT, |R15|, R13, PT ;  /* 0x0000000d0f00720b */ /* 0x000fe40003f0d200 */
[----:B------:R-:W-:Y:S02]  /*2d60*/  LOP3.LUT R13, R19, R22, RZ, 0x3c, !PT ;  /* 0x00000016130d7212 */ /* 0x000fe400078e3cff */
[----:B------:R-:W-:Y:S02]  /*2d70*/  FSEL R36, R18, R36, !P0 ;  /* 0x0000002412247208 */ /* 0x000fe40004000000 */
[----:B------:R-:W-:Y:S01]  /*2d80*/  FSEL R37, R13, R37, !P0 ;  /* 0x000000250d257208 */ /* 0x000fe20004000000 */
[----:B------:R-:W-:Y:S06]  /*2d90*/  BRA `(.L_x_35) ;  /* 0x0000000000547947 */ /* 0x000fec0003800000 */
.L_x_34:
[----:B------:R-:W-:-:S14]  /*2da0*/  DSETP.NAN.AND P0, PT, R18, R18, PT ;  /* 0x000000121200722a */ /* 0x000fdc0003f08000 */
[----:B------:R-:W-:Y:S05]  /*2db0*/  @P0 BRA `(.L_x_36) ;  /* 0x0000000000440947 */ /* 0x000fea0003800000 */
[----:B------:R-:W-:-:S14]  /*2dc0*/  DSETP.NAN.AND P0, PT, R22, R22, PT ;  /* 0x000000161600722a */ /* 0x000fdc0003f08000 */
[----:B------:R-:W-:Y:S05]  /*2dd0*/  @P0 BRA `(.L_x_37) ;  /* 0x0000000000300947 */ /* 0x000fea0003800000 */
[----:B------:R-:W-:Y:S01]  /*2de0*/  ISETP.NE.AND P0, PT, R34, R15, PT ;  /* 0x0000000f2200720c */ /* 0x000fe20003f05270 */
[----:B------:R-:W-:Y:S02]  /*2df0*/  IMAD.MOV.U32 R36, RZ, RZ, 0x0 ;  /* 0x00000000ff247424 */ /* 0x000fe400078e00ff */
[----:B------:R-:W-:-:S10]  /*2e00*/  IMAD.MOV.U32 R37, RZ, RZ, -0x80000 ;  /* 0xfff80000ff257424 */ /* 0x000fd400078e00ff */
[----:B------:R-:W-:Y:S05]  /*2e10*/  @!P0 BRA `(.L_x_35) ;  /* 0x0000000000348947 */ /* 0x000fea0003800000 */
[----:B------:R-:W-:Y:S02]  /*2e20*/  ISETP.NE.AND P0, PT, R34, 0x7ff00000, PT ;  /* 0x7ff000002200780c */ /* 0x000fe40003f05270 */
[----:B------:R-:W-:Y:S02]  /*2e30*/  LOP3.LUT R37, R19, 0x80000000, R23, 0x48, !PT ;  /* 0x8000000013257812 */ /* 0x000fe400078e4817 */
[----:B------:R-:W-:-:S13]  /*2e40*/  ISETP.EQ.OR P0, PT, R15, RZ, !P0 ;  /* 0x000000ff0f00720c */ /* 0x000fda0004702670 */
[----:B------:R-:W-:Y:S01]  /*2e50*/  @P0 LOP3.LUT R13, R37, 0x7ff00000, RZ, 0xfc, !PT ;  /* 0x7ff00000250d0812 */ /* 0x000fe200078efcff */
[----:B------:R-:W-:Y:S02]  /*2e60*/  @!P0 IMAD.MOV.U32 R36, RZ, RZ, RZ ;  /* 0x000000ffff248224 */ /* 0x000fe400078e00ff */
[----:B------:R-:W-:Y:S01]  /*2e70*/  @P0 IMAD.MOV.U32 R36, RZ, RZ, RZ ;  /* 0x000000ffff240224 */ /* 0x000fe200078e00ff */
[----:B------:R-:W-:Y:S01]  /*2e80*/  @P0 MOV R37, R13 ;  /* 0x0000000d00250202 */ /* 0x000fe20000000f00 */
[----:B------:R-:W-:Y:S06]  /*2e90*/  BRA `(.L_x_35) ;  /* 0x0000000000147947 */ /* 0x000fec0003800000 */
.L_x_37:
[----:B------:R-:W-:Y:S01]  /*2ea0*/  LOP3.LUT R37, R23, 0x80000, RZ, 0xfc, !PT ;  /* 0x0008000017257812 */ /* 0x000fe200078efcff */
[----:B------:R-:W-:Y:S01]  /*2eb0*/  IMAD.MOV.U32 R36, RZ, RZ, R22 ;  /* 0x000000ffff247224 */ /* 0x000fe200078e0016 */
[----:B------:R-:W-:Y:S06]  /*2ec0*/  BRA `(.L_x_35) ;  /* 0x0000000000087947 */ /* 0x000fec0003800000 */
.L_x_36:
[----:B------:R-:W-:Y:S01]  /*2ed0*/  LOP3.LUT R37, R19, 0x80000, RZ, 0xfc, !PT ;  /* 0x0008000013257812 */ /* 0x000fe200078efcff */
[----:B------:R-:W-:-:S07]  /*2ee0*/  IMAD.MOV.U32 R36, RZ, RZ, R18 ;  /* 0x000000ffff247224 */ /* 0x000fce00078e0012 */
.L_x_35:
[----:B------:R-:W-:Y:S05]  /*2ef0*/  BSYNC.RECONVERGENT B2 ;  /* 0x0000000000027941 */ /* 0x000fea0003800200 */
.L_x_33:
[----:B------:R-:W-:Y:S02]  /*2f00*/  IMAD.MOV.U32 R13, RZ, RZ, 0x0 ;  /* 0x00000000ff0d7424 */ /* 0x000fe400078e00ff */
[----:B------:R-:W-:Y:S02]  /*2f10*/  IMAD.MOV.U32 R14, RZ, RZ, R36 ;  /* 0x000000ffff0e7224 */ /* 0x000fe400078e0024 */
[----:B------:R-:W-:Y:S01]  /*2f20*/  IMAD.MOV.U32 R15, RZ, RZ, R37 ;  /* 0x000000ffff0f7224 */ /* 0x000fe200078e0025 */
[----:B------:R-:W-:Y:S06]  /*2f30*/  RET.REL.NODEC R12 `(_Z27blackhole_raytracing_kernel16RayTracingParamsP5Pixel) ;  /* 0xffffffd00c307950 */ /* 0x000fec0003c3ffff */
        .weak           $__internal_1_$__cuda_sm20_dsqrt_rn_f64_mediumpath_v1
        .type           $__internal_1_$__cuda_sm20_dsqrt_rn_f64_mediumpath_v1,@function
        .size           $__internal_1_$__cuda_sm20_dsqrt_rn_f64_mediumpath_v1,($_Z27blackhole_raytracing_kernel16RayTracingParamsP5Pixel$__internal_accurate_pow - $__internal_1_$__cuda_sm20_dsqrt_rn_f64_mediumpath_v1)
$__internal_1_$__cuda_sm20_dsqrt_rn_f64_mediumpath_v1:
[----:B------:R-:W-:Y:S01]  /*2f40*/  ISETP.GE.U32.AND P0, PT, R18, -0x3400000, PT ;  /* 0xfcc000001200780c */ /* 0x000fe20003f06070 */
[----:B------:R-:W-:Y:S01]  /*2f50*/  BSSY.RECONVERGENT B2, `(.L_x_38) ;  /* 0x0000025000027945 */ /* 0x000fe20003800200 */
[----:B------:R-:W-:Y:S02]  /*2f60*/  IMAD.MOV.U32 R13, RZ, RZ, R15 ;  /* 0x000000ffff0d7224 */ /* 0x000fe400078e000f */
[----:B------:R-:W-:-:S09]  /*2f70*/  IMAD.MOV.U32 R18, RZ, RZ, R0 ;  /* 0x000000ffff127224 */ /* 0x000fd200078e0000 */
[----:B------:R-:W-:Y:S05]  /*2f80*/  @!P0 BRA `(.L_x_39) ;  /* 0x0000000000208947 */ /* 0x000fea0003800000 */
[----:B------:R-:W-:-:S10]  /*2f90*/  DFMA.RM R4, R12, R18, R4 ;  /* 0x000000120c04722b */ /* 0x000fd40000004004 */
[----:B------:R-:W-:-:S05]  /*2fa0*/  IADD3 R12, P0, PT, R4, 0x1, RZ ;  /* 0x00000001040c7810 */ /* 0x000fca0007f1e0ff */
[----:B------:R-:W-:-:S06]  /*2fb0*/  IMAD.X R13, RZ, RZ, R5, P0 ;  /* 0x000000ffff0d7224 */ /* 0x000fcc00000e0605 */
[----:B------:R-:W-:-:S08]  /*2fc0*/  DFMA.RP R16, -R4, R12, R16 ;  /* 0x0000000c0410722b */ /* 0x000fd00000008110 */
[----:B------:R-:W-:-:S06]  /*2fd0*/  DSETP.GT.AND P0, PT, R16, RZ, PT ;  /* 0x000000ff1000722a */ /* 0x000fcc0003f04000 */
[----:B------:R-:W-:Y:S02]  /*2fe0*/  FSEL R4, R12, R4, P0 ;  /* 0x000000040c047208 */ /* 0x000fe40000000000 */
[----:B------:R-:W-:Y:S01]  /*2ff0*/  FSEL R5, R13, R5, P0 ;  /* 0x000000050d057208 */ /* 0x000fe20000000000 */
[----:B------:R-:W-:Y:S06]  /*3000*/  BRA `(.L_x_40) ;  /* 0x0000000000647947 */ /* 0x000fec0003800000 */
.L_x_39:
[----:B------:R-:W-:-:S14]  /*3010*/  DSETP.NE.AND P0, PT, R16, RZ, PT ;  /* 0x000000ff1000722a */ /* 0x000fdc0003f05000 */
[----:B------:R-:W-:Y:S05]  /*3020*/  @!P0 BRA `(.L_x_41) ;  /* 0x0000000000588947 */ /* 0x000fea0003800000 */
[----:B------:R-:W-:-:S13]  /*3030*/  ISETP.GE.AND P0, PT, R17, RZ, PT ;  /* 0x000000ff1100720c */ /* 0x000fda0003f06270 */
[----:B------:R-:W-:Y:S02]  /*3040*/  @!P0 IMAD.MOV.U32 R4, RZ, RZ, 0x0 ;  /* 0x00000000ff048424 */ /* 0x000fe400078e00ff */
[----:B------:R-:W-:Y:S01]  /*3050*/  @!P0 IMAD.MOV.U32 R5, RZ, RZ, -0x80000 ;  /* 0xfff80000ff058424 */ /* 0x000fe200078e00ff */
[----:B------:R-:W-:Y:S06]  /*3060*/  @!P0 BRA `(.L_x_40) ;  /* 0x00000000004c8947 */ /* 0x000fec0003800000 */
[----:B------:R-:W-:-:S13]  /*3070*/  ISETP.GT.AND P0, PT, R17, 0x7fefffff, PT ;  /* 0x7fefffff1100780c */ /* 0x000fda0003f04270 */
[----:B------:R-:W-:Y:S05]  /*3080*/  @P0 BRA `(.L_x_41) ;  /* 0x0000000000400947 */ /* 0x000fea0003800000 */
[----:B------:R-:W-:Y:S01]  /*3090*/  DMUL R16, R16, 8.11296384146066816958e+31 ;  /* 0x4690000010107828 */ /* 0x000fe20000000000 */
[----:B------:R-:W-:Y:S02]  /*30a0*/  IMAD.MOV.U32 R4, RZ, RZ, RZ ;  /* 0x000000ffff047224 */ /* 0x000fe400078e00ff */
[----:B------:R-:W-:Y:S02]  /*30b0*/  IMAD.MOV.U32 R18, RZ, RZ, 0x0 ;  /* 0x00000000ff127424 */ /* 0x000fe400078e00ff */
[----:B------:R-:W-:Y:S01]  /*30c0*/  IMAD.MOV.U32 R19, RZ, RZ, 0x3fd80000 ;  /* 0x3fd80000ff137424 */ /* 0x000fe200078e00ff */
[----:B------:R-:W0:Y:S02]  /*30d0*/  MUFU.RSQ64H R5, R17 ;  /* 0x0000001100057308 */ /* 0x000e240000001c00 */
[----:B0-----:R-:W-:-:S08]  /*30e0*/  DMUL R12, R4, R4 ;  /* 0x00000004040c7228 */ /* 0x001fd00000000000 */
[----:B------:R-:W-:-:S08]  /*30f0*/  DFMA R12, R16, -R12, 1 ;  /* 0x3ff00000100c742b */ /* 0x000fd0000000080c */
[----:B------:R-:W-:Y:S02]  /*3100*/  DFMA R18, R12, R18, 0.5 ;  /* 0x3fe000000c12742b */ /* 0x000fe40000000012 */
[----:B------:R-:W-:-:S08]  /*3110*/  DMUL R12, R4, R12 ;  /* 0x0000000c040c7228 */ /* 0x000fd00000000000 */
[----:B------:R-:W-:-:S08]  /*3120*/  DFMA R12, R18, R12, R4 ;  /* 0x0000000c120c722b */ /* 0x000fd00000000004 */
[----:B------:R-:W-:Y:S02]  /*3130*/  DMUL R4, R16, R12 ;  /* 0x0000000c10047228 */ /* 0x000fe40000000000 */
[----:B------:R-:W-:-:S06]  /*3140*/  VIADD R13, R13, 0xfff00000 ;  /* 0xfff000000d0d7836 */ /* 0x000fcc0000000000 */
[----:B------:R-:W-:-:S08]  /*3150*/  DFMA R18, R4, -R4, R16 ;  /* 0x800000040412722b */ /* 0x000fd00000000010 */
[----:B------:R-:W-:-:S10]  /*3160*/  DFMA R4, R12, R18, R4 ;  /* 0x000000120c04722b */ /* 0x000fd40000000004 */
[----:B------:R-:W-:Y:S01]  /*3170*/  VIADD R5, R5, 0xfcb00000 ;  /* 0xfcb0000005057836 */ /* 0x000fe20000000000 */
[----:B------:R-:W-:Y:S06]  /*3180*/  BRA `(.L_x_40) ;  /* 0x0000000000047947 */ /* 0x000fec0003800000 */
.L_x_41:
[----:B------:R-:W-:-:S11]  /*3190*/  DADD R4, R16, R16 ;  /* 0x0000000010047229 */ /* 0x000fd60000000010 */
.L_x_40:
[----:B------:R-:W-:Y:S05]  /*31a0*/  BSYNC.RECONVERGENT B2 ;  /* 0x0000000000027941 */ /* 0x000fea0003800200 */
.L_x_38:
[----:B------:R-:W-:-:S04]  /*31b0*/  IMAD.MOV.U32 R15, RZ, RZ, 0x0 ;  /* 0x00000000ff0f7424 */ /* 0x000fc800078e00ff */
[----:B------:R-:W-:Y:S05]  /*31c0*/  RET.REL.NODEC R14 `(_Z27blackhole_raytracing_kernel16RayTracingParamsP5Pixel) ;  /* 0xffffffcc0e8c7950 */ /* 0x000fea0003c3ffff */
        .type           $_Z27blackhole_raytracing_kernel16RayTracingParamsP5Pixel$__internal_accurate_pow,@function
        .size           $_Z27blackhole_raytracing_kernel16RayTracingParamsP5Pixel$__internal_accurate_pow,($_Z27blackhole_raytracing_kernel16RayTracingParamsP5Pixel$__internal_trig_reduction_slowpathd - $_Z27blackhole_raytracing_kernel16RayTracingParamsP5Pixel$__internal_accurate_pow)
$_Z27blackhole_raytracing_kernel16RayTracingParamsP5Pixel$__internal_accurate_pow:
[----:B------:R-:W-:Y:S01]  /*31d0*/  ISETP.GT.U32.AND P2, PT, R9, 0xfffff, PT ;  /* 0x000fffff0900780c */ /* 0x000fe20003f44070 */
[----:B------:R-:W-:Y:S01]  /*31e0*/  IMAD.MOV.U32 R4, RZ, RZ, R9 ;  /* 0x000000ffff047224 */ /* 0x000fe200078e0009 */
[----:B------:R-:W-:Y:S01]  /*31f0*/  MOV R19, 0x3ed0f5d2 ;  /* 0x3ed0f5d200137802 */ /* 0x000fe20000000f00 */
[----:B------:R-:W-:Y:S01]  /*3200*/  IMAD.MOV.U32 R10, RZ, RZ, R8 ;  /* 0x000000ffff0a7224 */ /* 0x000fe200078e0008 */
[----:B------:R-:W-:Y:S01]  /*3210*/  UMOV UR4, 0x7d2cafe2 ;  /* 0x7d2cafe200047882 */ /* 0x000fe20000000000 */
[----:B------:R-:W-:Y:S01]  /*3220*/  IMAD.MOV.U32 R12, RZ, RZ, RZ ;  /* 0x000000ffff0c7224 */ /* 0x000fe200078e00ff */
[----:B------:R-:W-:Y:S01]  /*3230*/  UMOV UR5, 0x3eb0f5ff ;  /* 0x3eb0f5ff00057882 */ /* 0x000fe20000000000 */
[----:B------:R-:W-:Y:S01]  /*3240*/  IMAD.MOV.U32 R18, RZ, RZ, 0x41ad3b5a ;  /* 0x41ad3b5aff127424 */ /* 0x000fe200078e00ff */
[----:B------:R-:W-:Y:S01]  /*3250*/  UMOV UR12, 0x3b39803f ;  /* 0x3b39803f000c7882 */ /* 0x000fe20000000000 */
[----:B------:R-:W-:-:S04]  /*3260*/  UMOV UR13, 0x3c7abc9e ;  /* 0x3c7abc9e000d7882 */ /* 0x000fc80000000000 */
[----:B------:R-:W-:Y:S01]  /*3270*/  @!P2 DMUL R22, R8, 1.80143985094819840000e+16 ;  /* 0x435000000816a828 */ /* 0x000fe20000000000 */
[----:B------:R-:W-:-:S09]  /*3280*/  SHF.R.U32.HI R9, RZ, 0x14, R9 ;  /* 0x00000014ff097819 */ /* 0x000fd20000011609 */
[----:B------:R-:W-:Y:S01]  /*3290*/  @!P2 IMAD.MOV.U32 R4, RZ, RZ, R23 ;  /* 0x000000ffff04a224 */ /* 0x000fe200078e0017 */
[----:B------:R-:W-:Y:S01]  /*32a0*/  @!P2 LEA.HI R9, R23, 0xffffffca, RZ, 0xc ;  /* 0xffffffca1709a811 */ /* 0x000fe200078f60ff */
[----:B------:R-:W-:-:S03]  /*32b0*/  @!P2 IMAD.MOV.U32 R10, RZ, RZ, R22 ;  /* 0x000000ffff0aa224 */ /* 0x000fc600078e0016 */
[----:B------:R-:W-:Y:S01]  /*32c0*/  LOP3.LUT R4, R4, 0x800fffff, RZ, 0xc0, !PT ;  /* 0x800fffff04047812 */ /* 0x000fe200078ec0ff */
[----:B------:R-:W-:-:S03]  /*32d0*/  VIADD R8, R9, 0xfffffc01 ;  /* 0xfffffc0109087836 */ /* 0x000fc60000000000 */
[----:B------:R-:W-:-:S04]  /*32e0*/  LOP3.LUT R11, R4, 0x3ff00000, RZ, 0xfc, !PT ;  /* 0x3ff00000040b7812 */ /* 0x000fc800078efcff */
[----:B------:R-:W-:-:S13]  /*32f0*/  ISETP.GE.U32.AND P3, PT, R11, 0x3ff6a09f, PT ;  /* 0x3ff6a09f0b00780c */ /* 0x000fda0003f66070 */
[----:B------:R-:W-:Y:S02]  /*3300*/  @P3 VIADD R5, R11, 0xfff00000 ;  /* 0xfff000000b053836 */ /* 0x000fe40000000000 */
[----:B------:R-:W-:Y:S02]  /*3310*/  @P3 VIADD R8, R9, 0xfffffc02 ;  /* 0xfffffc0209083836 */ /* 0x000fe40000000000 */
[----:B------:R-:W-:Y:S02]  /*3320*/  @P3 IMAD.MOV.U32 R11, RZ, RZ, R5 ;  /* 0x000000ffff0b3224 */ /* 0x000fe400078e0005 */
[----:B------:R-:W-:Y:S01]  /*3330*/  IMAD.MOV.U32 R9, RZ, RZ, 0x43300000 ;  /* 0x43300000ff097424 */ /* 0x000fe200078e00ff */
[----:B------:R-:W-:-:S03]  /*3340*/  LOP3.LUT R8, R8, 0x80000000, RZ, 0x3c, !PT ;  /* 0x8000000008087812 */ /* 0x000fc600078e3cff */
[C---:B------:R-:W-:Y:S02]  /*3350*/  DADD R16, R10.reuse, 1 ;  /* 0x3ff000000a107429 */ /* 0x040fe40000000000 */
[----:B------:R-:W-:-:S04]  /*3360*/  DADD R10, R10, -1 ;  /* 0xbff000000a0a7429 */ /* 0x000fc80000000000 */
[----:B------:R-:W0:Y:S02]  /*3370*/  MUFU.RCP64H R13, R17 ;  /* 0x00000011000d7308 */ /* 0x000e240000001800 */
[----:B0-----:R-:W-:-:S08]  /*3380*/  DFMA R4, -R16, R12, 1 ;  /* 0x3ff000001004742b */ /* 0x001fd0000000010c */
[----:B------:R-:W-:-:S08]  /*3390*/  DFMA R4, R4, R4, R4 ;  /* 0x000000040404722b */ /* 0x000fd00000000004 */
[----:B------:R-:W-:-:S08]  /*33a0*/  DFMA R12, R12, R4, R12 ;  /* 0x000000040c0c722b */ /* 0x000fd0000000000c */
[----:B------:R-:W-:-:S08]  /*33b0*/  DMUL R4, R10, R12 ;  /* 0x0000000c0a047228 */ /* 0x000fd00000000000 */
[----:B------:R-:W-:-:S08]  /*33c0*/  DFMA R4, R10, R12, R4 ;  /* 0x0000000c0a04722b */ /* 0x000fd00000000004 */
[----:B------:R-:W-:-:S08]  /*33d0*/  DMUL R14, R4, R4 ;  /* 0x00000004040e7228 */ /* 0x000fd00000000000 */
[----:B------:R-:W-:Y:S01]  /*33e0*/  DFMA R16, R14, UR4, R18 ;  /* 0x000000040e107c2b */ /* 0x000fe20008000012 */
[----:B------:R-:W-:Y:S01]  /*33f0*/  UMOV UR4, 0x75488a3f ;  /* 0x75488a3f00047882 */ /* 0x000fe20000000000 */
[----:B------:R-:W-:Y:S01]  /*3400*/  UMOV UR5, 0x3ef3b20a ;  /* 0x3ef3b20a00057882 */ /* 0x000fe20000000000 */
[----:B------:R-:W-:-:S05]  /*3410*/  DADD R18, R10, -R4 ;  /* 0x000000000a127229 */ /* 0x000fca0000000804 */
[----:B------:R-:W-:Y:S01]  /*3420*/  DFMA R16, R14, R16, UR4 ;  /* 0x000000040e107e2b */ /* 0x000fe20008000010 */
[----:B------:R-:W-:Y:S01]  /*3430*/  UMOV UR4, 0xe4faecd5 ;  /* 0xe4faecd500047882 */ /* 0x000fe20000000000 */
[----:B------:R-:W-:Y:S01]  /*3440*/  UMOV UR5, 0x3f1745cd ;  /* 0x3f1745cd00057882 */ /* 0x000fe20000000000 */
[----:B------:R-:W-:Y:S02]  /*3450*/  DADD R26, R18, R18 ;  /* 0x00000000121a7229 */ /* 0x000fe40000000012 */
[----:B------:R-:W-:-:S03]  /*3460*/  DMUL R18, R4, R4 ;  /* 0x0000000404127228 */ /* 0x000fc60000000000 */
[----:B------:R-:W-:Y:S01]  /*3470*/  DFMA R16, R14, R16, UR4 ;  /* 0x000000040e107e2b */ /* 0x000fe20008000010 */
[----:B------:R-:W-:Y:S01]  /*3480*/  UMOV UR4, 0x258a578b ;  /* 0x258a578b00047882 */ /* 0x000fe20000000000 */
[----:B------:R-:W-:Y:S01]  /*3490*/  UMOV UR5, 0x3f3c71c7 ;  /* 0x3f3c71c700057882 */ /* 0x000fe20000000000 */
[----:B------:R-:W-:Y:S02]  /*34a0*/  DFMA R26, R10, -R4, R26 ;  /* 0x800000040a1a722b */ /* 0x000fe4000000001a */
[----:B------:R-:W-:-:S03]  /*34b0*/  DMUL R10, R4, R18 ;  /* 0x00000012040a7228 */ /* 0x000fc60000000000 */
[----:B------:R-:W-:Y:S01]  /*34c0*/  DFMA R16, R14, R16, UR4 ;  /* 0x000000040e107e2b */ /* 0x000fe20008000010 */
[----:B------:R-:W-:Y:S01]  /*34d0*/  UMOV UR4, 0x9242b910 ;  /* 0x9242b91000047882 */ /* 0x000fe20000000000 */
[----:B------:R-:W-:Y:S01]  /*34e0*/  UMOV UR5, 0x3f624924 ;  /* 0x3f62492400057882 */ /* 0x000fe20000000000 */
[----:B------:R-:W-:Y:S02]  /*34f0*/  DMUL R12, R12, R26 ;  /* 0x0000001a0c0c7228 */ /* 0x000fe40000000000 */
[C---:B------:R-:W-:Y:S02]  /*3500*/  DFMA R32, R4.reuse, R18, -R10 ;  /* 0x000000120420722b */ /* 0x040fe4000000080a */
[----:B------:R-:W-:Y:S02]  /*3510*/  DFMA R26, R4, R4, -R18 ;  /* 0x00000004041a722b */ /* 0x000fe40000000812 */
[----:B------:R-:W-:Y:S01]  /*3520*/  DFMA R16, R14, R16, UR4 ;  /* 0x000000040e107e2b */ /* 0x000fe20008000010 */
[----:B------:R-:W-:Y:S01]  /*3530*/  UMOV UR4, 0x99999dfb ;  /* 0x99999dfb00047882 */ /* 0x000fe20000000000 */
[----:B------:R-:W-:-:S02]  /*3540*/  UMOV UR5, 0x3f899999 ;  /* 0x3f89999900057882 */ /* 0x000fc40000000000 */
[----:B------:R-:W-:-:S04]  /*3550*/  DFMA R32, R12, R18, R32 ;  /* 0x000000120c20722b */ /* 0x000fc80000000020 */
[----:B------:R-:W-:Y:S01]  /*3560*/  DFMA R20, R14, R16, UR4 ;  /* 0x000000040e147e2b */ /* 0x000fe20008000010 */
[----:B------:R-:W-:Y:S01]  /*3570*/  UMOV UR4, 0x55555555 ;  /* 0x5555555500047882 */ /* 0x000fe20000000000 */
[----:B------:R-:W-:-:S06]  /*3580*/  UMOV UR5, 0x3fb55555 ;  /* 0x3fb5555500057882 */ /* 0x000fcc0000000000 */
[----:B------:R-:W-:-:S08]  /*3590*/  DFMA R16, R14, R20, UR4 ;  /* 0x000000040e107e2b */ /* 0x000fd00008000014 */
[----:B------:R-:W-:Y:S01]  /*35a0*/  DADD R30, -R16, UR4 ;  /* 0x00000004101e7e29 */ /* 0x000fe20008000100 */
[----:B------:R-:W-:Y:S01]  /*35b0*/  UMOV UR4, 0xb9e7b0 ;  /* 0x00b9e7b000047882 */ /* 0x000fe20000000000 */
[----:B------:R-:W-:-:S06]  /*35c0*/  UMOV UR5, 0x3c46a4cb ;  /* 0x3c46a4cb00057882 */ /* 0x000fcc0000000000 */
[----:B------:R-:W-:Y:S01]  /*35d0*/  DFMA R20, R14, R20, R30 ;  /* 0x000000140e14722b */ /* 0x000fe2000000001e */
[----:B------:R-:W-:Y:S02]  /*35e0*/  VIADD R31, R13, 0x100000 ;  /* 0x001000000d1f7836 */ /* 0x000fe40000000000 */
[----:B------:R-:W-:-:S05]  /*35f0*/  IMAD.MOV.U32 R30, RZ, RZ, R12 ;  /* 0x000000ffff1e7224 */ /* 0x000fca00078e000c */
[----:B------:R-:W-:Y:S01]  /*3600*/  DADD R20, R20, -UR4 ;  /* 0x8000000414147e29 */ /* 0x000fe20008000000 */
[----:B------:R-:W-:Y:S01]  /*3610*/  UMOV UR4, 0x80000000 ;  /* 0x8000000000047882 */ /* 0x000fe20000000000 */
[----:B------:R-:W-:Y:S01]  /*3620*/  DFMA R26, R4, R30, R26 ;  /* 0x0000001e041a722b */ /* 0x000fe2000000001a */
[----:B------:R-:W-:-:S05]  /*3630*/  UMOV UR5, 0x43300000 ;  /* 0x4330000000057882 */ /* 0x000fca0000000000 */
[----:B------:R-:W-:Y:S02]  /*3640*/  DADD R14, R16, R20 ;  /* 0x00000000100e7229 */ /* 0x000fe40000000014 */
[----:B------:R-:W-:-:S06]  /*3650*/  DFMA R26, R4, R26, R32 ;  /* 0x0000001a041a722b */ /* 0x000fcc0000000020 */
[----:B------:R-:W-:Y:S02]  /*3660*/  DMUL R18, R14, R10 ;  /* 0x0000000a0e127228 */ /* 0x000fe40000000000 */
[----:B------:R-:W-:-:S06]  /*3670*/  DADD R16, R16, -R14 ;  /* 0x0000000010107229 */ /* 0x000fcc000000080e */
[----:B------:R-:W-:Y:S02]  /*3680*/  DFMA R30, R14, R10, -R18 ;  /* 0x0000000a0e1e722b */ /* 0x000fe40000000812 */
[----:B------:R-:W-:-:S06]  /*3690*/  DADD R16, R20, R16 ;  /* 0x0000000014107229 */ /* 0x000fcc0000000010 */
[----:B------:R-:W-:-:S08]  /*36a0*/  DFMA R26, R14, R26, R30 ;  /* 0x0000001a0e1a722b */ /* 0x000fd0000000001e */
[----:B------:R-:W-:-:S08]  /*36b0*/  DFMA R16, R16, R10, R26 ;  /* 0x0000000a1010722b */ /* 0x000fd0000000001a */
[----:B------:R-:W-:-:S08]  /*36c0*/  DADD R14, R18, R16 ;  /* 0x00000000120e7229 */ /* 0x000fd00000000010 */
[--C-:B------:R-:W-:Y:S02]  /*36d0*/  DADD R10, R4, R14.reuse ;  /* 0x00000000040a7229 */ /* 0x100fe4000000000e */
[----:B------:R-:W-:-:S06]  /*36e0*/  DADD R18, R18, -R14 ;  /* 0x0000000012127229 */ /* 0x000fcc000000080e */
[----:B------:R-:W-:Y:S02]  /*36f0*/  DADD R4, R4, -R10 ;  /* 0x0000000004047229 */ /* 0x000fe4000000080a */
[----:B------:R-:W-:-:S06]  /*3700*/  DADD R18, R16, R18 ;  /* 0x0000000010127229 */ /* 0x000fcc0000000012 */
[----:B------:R-:W-:-:S08]  /*3710*/  DADD R4, R14, R4 ;  /* 0x000000000e047229 */ /* 0x000fd00000000004 */
[----:B------:R-:W-:-:S08]  /*3720*/  DADD R4, R18, R4 ;  /* 0x0000000012047229 */ /* 0x000fd00000000004 */
[----:B------:R-:W-:Y:S02]  /*3730*/  DADD R4, R12, R4 ;  /* 0x000000000c047229 */ /* 0x000fe40000000004 */
[----:B------:R-:W-:Y:S01]  /*3740*/  DADD R12, R8, -UR4 ;  /* 0x80000004080c7e29 */ /* 0x000fe20008000000 */
[----:B------:R-:W-:Y:S01]  /*3750*/  UMOV UR4, 0xfefa39ef ;  /* 0xfefa39ef00047882 */ /* 0x000fe20000000000 */
[----:B------:R-:W-:-:S04]  /*3760*/  UMOV UR5, 0x3fe62e42 ;  /* 0x3fe62e4200057882 */ /* 0x000fc80000000000 */
[----:B------:R-:W-:-:S08]  /*3770*/  DADD R8, R10, R4 ;  /* 0x000000000a087229 */ /* 0x000fd00000000004 */
[--C-:B------:R-:W-:Y:S02]  /*3780*/  DFMA R14, R12, UR4, R8.reuse ;  /* 0x000000040c0e7c2b */ /* 0x100fe40008000008 */
[----:B------:R-:W-:-:S06]  /*3790*/  DADD R10, R10, -R8 ;  /* 0x000000000a0a7229 */ /* 0x000fcc0000000808 */
[----:B------:R-:W-:Y:S02]  /*37a0*/  DFMA R16, R12, -UR4, R14 ;  /* 0x800000040c107c2b */ /* 0x000fe4000800000e */
[----:B------:R-:W-:-:S06]  /*37b0*/  DADD R10, R4, R10 ;  /* 0x00000000040a7229 */ /* 0x000fcc000000000a */
[----:B------:R-:W-:-:S08]  /*37c0*/  DADD R16, -R8, R16 ;  /* 0x0000000008107229 */ /* 0x000fd00000000110 */
[----:B------:R-:W-:-:S08]  /*37d0*/  DADD R10, R10, -R16 ;  /* 0x000000000a0a7229 */ /* 0x000fd00000000810 */
[----:B------:R-:W-:-:S08]  /*37e0*/  DFMA R10, R12, UR12, R10 ;  /* 0x0000000c0c0a7c2b */ /* 0x000fd0000800000a */
[----:B------:R-:W-:-:S08]  /*37f0*/  DADD R8, R14, R10 ;  /* 0x000000000e087229 */ /* 0x000fd0000000000a */
[----:B------:R-:W-:Y:S02]  /*3800*/  DADD R14, R14, -R8 ;  /* 0x000000000e0e7229 */ /* 0x000fe40000000808 */
[----:B------:R-:W-:-:S06]  /*3810*/  DMUL R4, R8, -0.75 ;  /* 0xbfe8000008047828 */ /* 0x000fcc0000000000 */
[----:B------:R-:W-:Y:S02]  /*3820*/  DADD R12, R10, R14 ;  /* 0x000000000a0c7229 */ /* 0x000fe4000000000e */
[----:B------:R-:W-:Y:S01]  /*3830*/  DFMA R8, R8, -0.75, -R4 ;  /* 0xbfe800000808782b */ /* 0x000fe20000000804 */
[----:B------:R-:W-:Y:S02]  /*3840*/  IMAD.MOV.U32 R10, RZ, RZ, 0x652b82fe ;  /* 0x652b82feff0a7424 */ /* 0x000fe400078e00ff */
[----:B------:R-:W-:-:S05]  /*3850*/  IMAD.MOV.U32 R11, RZ, RZ, 0x3ff71547 ;  /* 0x3ff71547ff0b7424 */ /* 0x000fca00078e00ff */
[----:B------:R-:W-:-:S08]  /*3860*/  DFMA R12, R12, -0.75, R8 ;  /* 0xbfe800000c0c782b */ /* 0x000fd00000000008 */
[----:B------:R-:W-:-:S08]  /*3870*/  DADD R8, R4, R12 ;  /* 0x0000000004087229 */ /* 0x000fd0000000000c */
[----:B------:R-:W-:Y:S02]  /*3880*/  DFMA R10, R8, R10, 6.75539944105574400000e+15 ;  /* 0x43380000080a742b */ /* 0x000fe4000000000a */
[----:B------:R-:W-:Y:S01]  /*3890*/  FSETP.GEU.AND P2, PT, |R9|, 4.1917929649353027344, PT ;  /* 0x4086232b0900780b */ /* 0x000fe20003f4e200 */
[----:B------:R-:W-:-:S05]  /*38a0*/  DADD R4, R4, -R8 ;  /* 0x0000000004047229 */ /* 0x000fca0000000808 */
[----:B------:R-:W-:-:S03]  /*38b0*/  DADD R14, R10, -6.75539944105574400000e+15 ;  /* 0xc33800000a0e7429 */ /* 0x000fc60000000000 */
[----:B------:R-:W-:-:S05]  /*38c0*/  DADD R12, R12, R4 ;  /* 0x000000000c0c7229 */ /* 0x000fca0000000004 */
[----:B------:R-:W-:Y:S01]  /*38d0*/  DFMA R16, R14, -UR4, R8 ;  /* 0x800000040e107c2b */ /* 0x000fe20008000008 */
[----:B------:R-:W-:Y:S01]  /*38e0*/  UMOV UR4, 0x3b39803f ;  /* 0x3b39803f00047882 */ /* 0x000fe20000000000 */
[----:B------:R-:W-:-:S06]  /*38f0*/  UMOV UR5, 0x3c7abc9e ;  /* 0x3c7abc9e00057882 */ /* 0x000fcc0000000000 */
[----:B------:R-:W-:Y:S01]  /*3900*/  DFMA R14, R14, -UR4, R16 ;  /* 0x800000040e0e7c2b */ /* 0x000fe20008000010 */
[----:B------:R-:W-:Y:S01]  /*3910*/  UMOV UR4, 0x69ce2bdf ;  /* 0x69ce2bdf00047882 */ /* 0x000fe20000000000 */
[----:B------:R-:W-:Y:S01]  /*3920*/  IMAD.MOV.U32 R16, RZ, RZ, -0x35dec16 ;  /* 0xfca213eaff107424 */ /* 0x000fe200078e00ff */
[----:B------:R-:W-:Y:S01]  /*3930*/  UMOV UR5, 0x3e5ade15 ;  /* 0x3e5ade1500057882 */ /* 0x000fe20000000000 */
[----:B------:R-:W-:-:S06]  /*3940*/  IMAD.MOV.U32 R17, RZ, RZ, 0x3e928af3 ;  /* 0x3e928af3ff117424 */ /* 0x000fcc00078e00ff */
[----:B------:R-:W-:Y:S01]  /*3950*/  DFMA R16, R14, UR4, R16 ;  /* 0x000000040e107c2b */ /* 0x000fe20008000010 */
[----:B------:R-:W-:Y:S01]  /*3960*/  UMOV UR4, 0x62401315 ;  /* 0x6240131500047882 */ /* 0x000fe20000000000 */
[----:B------:R-:W-:-:S06]  /*3970*/  UMOV UR5, 0x3ec71dee ;  /* 0x3ec71dee00057882 */ /* 0x000fcc0000000000 */
[----:B------:R-:W-:Y:S01]  /*3980*/  DFMA R16, R14, R16, UR4 ;  /* 0x000000040e107e2b */ /* 0x000fe20008000010 */
        /* <DEDUP_REMOVED lines=20> */
[----:B------:R-:W-:-:S08]  /*3ad0*/  DFMA R16, R14, R16, UR4 ;  /* 0x000000040e107e2b */ /* 0x000fd00008000010 */
[----:B------:R-:W-:-:S08]  /*3ae0*/  DFMA R16, R14, R16, 1 ;  /* 0x3ff000000e10742b */ /* 0x000fd00000000010 */
[----:B------:R-:W-:-:S10]  /*3af0*/  DFMA R16, R14, R16, 1 ;  /* 0x3ff000000e10742b */ /* 0x000fd40000000010 */
[----:B------:R-:W-:Y:S02]  /*3b00*/  IMAD R5, R10, 0x100000, R17 ;  /* 0x001000000a057824 */ /* 0x000fe400078e0211 */
[----:B------:R-:W-:Y:S01]  /*3b10*/  IMAD.MOV.U32 R4, RZ, RZ, R16 ;  /* 0x000000ffff047224 */ /* 0x000fe200078e0010 */
[----:B------:R-:W-:Y:S06]  /*3b20*/  @!P2 BRA `(.L_x_42) ;  /* 0x000000000034a947 */ /* 0x000fec0003800000 */
[----:B------:R-:W-:Y:S01]  /*3b30*/  FSETP.GEU.AND P3, PT, |R9|, 4.2275390625, PT ;  /* 0x408748000900780b */ /* 0x000fe20003f6e200 */
[C---:B------:R-:W-:Y:S02]  /*3b40*/  DADD R14, R8.reuse, +INF ;  /* 0x7ff00000080e7429 */ /* 0x040fe40000000000 */
[----:B------:R-:W-:-:S08]  /*3b50*/  DSETP.GEU.AND P2, PT, R8, RZ, PT ;  /* 0x000000ff0800722a */ /* 0x000fd00003f4e000 */
[----:B------:R-:W-:Y:S02]  /*3b60*/  FSEL R5, R15, RZ, P2 ;  /* 0x000000ff0f057208 */ /* 0x000fe40001000000 */
[----:B------:R-:W-:Y:S01]  /*3b70*/  @!P3 LEA.HI R4, R10, R10, RZ, 0x1 ;  /* 0x0000000a0a04b211 */ /* 0x000fe200078f08ff */
[----:B------:R-:W-:-:S03]  /*3b80*/  @!P3 IMAD.MOV.U32 R8, RZ, RZ, R16 ;  /* 0x000000ffff08b224 */ /* 0x000fc600078e0010 */
[----:B------:R-:W-:Y:S02]  /*3b90*/  @!P3 SHF.R.S32.HI R9, RZ, 0x1, R4 ;  /* 0x00000001ff09b819 */ /* 0x000fe40000011404 */
[----:B------:R-:W-:-:S03]  /*3ba0*/  FSEL R4, R14, RZ, P2 ;  /* 0x000000ff0e047208 */ /* 0x000fc60001000000 */
[----:B------:R-:W-:Y:S02]  /*3bb0*/  @!P3 IMAD.IADD R10, R10, 0x1, -R9 ;  /* 0x000000010a0ab824 */ /* 0x000fe400078e0a09 */
[----:B------:R-:W-:-:S03]  /*3bc0*/  @!P3 IMAD R9, R9, 0x100000, R17 ;  /* 0x001000000909b824 */ /* 0x000fc600078e0211 */
[----:B------:R-:W-:Y:S01]  /*3bd0*/  @!P3 LEA R11, R10, 0x3ff00000, 0x14 ;  /* 0x3ff000000a0bb811 */ /* 0x000fe200078ea0ff */
[----:B------:R-:W-:-:S06]  /*3be0*/  @!P3 IMAD.MOV.U32 R10, RZ, RZ, RZ ;  /* 0x000000ffff0ab224 */ /* 0x000fcc00078e00ff */
[----:B------:R-:W-:-:S11]  /*3bf0*/  @!P3 DMUL R4, R8, R10 ;  /* 0x0000000a0804b228 */ /* 0x000fd60000000000 */
.L_x_42:
[----:B------:R-:W-:Y:S02]  /*3c00*/  DFMA R8, R12, R4, R4 ;  /* 0x000000040c08722b */ /* 0x000fe40000000004 */
[----:B------:R-:W-:-:S08]  /*3c10*/  DSETP.NEU.AND P2, PT, |R4|, +INF , PT ;  /* 0x7ff000000400742a */ /* 0x000fd00003f4d200 */
[----:B------:R-:W-:Y:S01]  /*3c20*/  FSEL R8, R4, R8, !P2 ;  /* 0x0000000804087208 */ /* 0x000fe20005000000 */
[----:B------:R-:W-:Y:S01]  /*3c30*/  IMAD.MOV.U32 R4, RZ, RZ, R0 ;  /* 0x000000ffff047224 */ /* 0x000fe200078e0000 */
[----:B------:R-:W-:Y:S01]  /*3c40*/  FSEL R9, R5, R9, !P2 ;  /* 0x0000000905097208 */ /* 0x000fe20005000000 */
[----:B------:R-:W-:-:S04]  /*3c50*/  IMAD.MOV.U32 R5, RZ, RZ, 0x0 ;  /* 0x00000000ff057424 */ /* 0x000fc800078e00ff */
[----:B------:R-:W-:Y:S05]  /*3c60*/  RET.REL.NODEC R4 `(_Z27blackhole_raytracing_kernel16RayTracingParamsP5Pixel) ;  /* 0xffffffc004e47950 */ /* 0x000fea0003c3ffff */
        .type           $_Z27blackhole_raytracing_kernel16RayTracingParamsP5Pixel$__internal_trig_reduction_slowpathd,@function
        .size           $_Z27blackhole_raytracing_kernel16RayTracingParamsP5Pixel$__internal_trig_reduction_slowpathd,(.L_x_54 - $_Z27blackhole_raytracing_kernel16RayTracingParamsP5Pixel$__internal_trig_reduction_slowpathd)
$_Z27blackhole_raytracing_kernel16RayTracingParamsP5Pixel$__internal_trig_reduction_slowpathd:
[--C-:B------:R-:W-:Y:S01]  /*3c70*/  SHF.R.U32.HI R14, RZ, 0x14, R13.reuse ;  /* 0x00000014ff0e7819 */ /* 0x100fe2000001160d */
[----:B------:R-:W-:Y:S02]  /*3c80*/  IMAD.MOV.U32 R21, RZ, RZ, R13 ;  /* 0x000000ffff157224 */ /* 0x000fe400078e000d */
[----:B------:R-:W-:Y:S01]  /*3c90*/  IMAD.MOV.U32 R15, RZ, RZ, RZ ;  /* 0x000000ffff0f7224 */ /* 0x000fe200078e00ff */
[----:B------:R-:W-:-:S04]  /*3ca0*/  LOP3.LUT R16, R14, 0x7ff, RZ, 0xc0, !PT ;  /* 0x000007ff0e107812 */ /* 0x000fc800078ec0ff */
[----:B------:R-:W-:-:S13]  /*3cb0*/  ISETP.NE.AND P0, PT, R16, 0x7ff, PT ;  /* 0x000007ff1000780c */ /* 0x000fda0003f05270 */
[----:B------:R-:W-:Y:S05]  /*3cc0*/  @!P0 BRA `(.L_x_43) ;  /* 0x0000000800508947 */ /* 0x000fea0003800000 */
[----:B------:R-:W-:Y:S01]  /*3cd0*/  VIADD R15, R16, 0xfffffc00 ;  /* 0xfffffc00100f7836 */ /* 0x000fe20000000000 */
[----:B------:R-:W-:Y:S01]  /*3ce0*/  BSSY.RECONVERGENT B4, `(.L_x_44) ;  /* 0x000002e000047945 */ /* 0x000fe20003800200 */
[----:B------:R-:W-:-:S03]  /*3cf0*/  CS2R R18, SRZ ;  /* 0x0000000000127805 */ /* 0x000fc6000001ff00 */
[----:B------:R-:W-:Y:S02]  /*3d00*/  SHF.R.U32.HI R30, RZ, 0x6, R15 ;  /* 0x00000006ff1e7819 */ /* 0x000fe4000001160f */
[----:B------:R-:W-:Y:S02]  /*3d10*/  ISETP.GE.U32.AND P0, PT, R15, 0x80, PT ;  /* 0x000000800f00780c */ /* 0x000fe40003f06070 */
[C---:B------:R-:W-:Y:S02]  /*3d20*/  IADD3 R15, PT, PT, -R30.reuse, 0x13, RZ ;  /* 0x000000131e0f7810 */ /* 0x040fe40007ffe1ff */
[----:B------:R-:W-:Y:S02]  /*3d30*/  IADD3 R32, PT, PT, -R30, 0xf, RZ ;  /* 0x0000000f1e207810 */ /* 0x000fe40007ffe1ff */
[----:B------:R-:W-:-:S04]  /*3d40*/  SEL R15, R15, 0x12, P0 ;  /* 0x000000120f0f7807 */ /* 0x000fc80000000000 */
[----:B------:R-:W-:-:S13]  /*3d50*/  ISETP.GE.AND P0, PT, R32, R15, PT ;  /* 0x0000000f2000720c */ /* 0x000fda0003f06270 */
[----:B------:R-:W-:Y:S05]  /*3d60*/  @P0 BRA `(.L_x_45) ;  /* 0x0000000000940947 */ /* 0x000fea0003800000 */
[----:B------:R-:W0:Y:S01]  /*3d70*/  LDC.64 R16, c[0x0][0x358] ;  /* 0x0000d600ff107b82 */ /* 0x000e220000000a00 */
[C---:B------:R-:W-:Y:S01]  /*3d80*/  SHF.L.U64.HI R22, R20.reuse, 0xb, R21 ;  /* 0x0000000b14167819 */ /* 0x040fe20000010215 */
[----:B------:R-:W-:Y:S01]  /*3d90*/  BSSY.RECONVERGENT B5, `(.L_x_46) ;  /* 0x0000021000057945 */ /* 0x000fe20003800200 */
[----:B------:R-:W-:Y:S01]  /*3da0*/  IMAD.SHL.U32 R23, R20, 0x800, RZ ;  /* 0x0000080014177824 */ /* 0x000fe200078e00ff */
[----:B------:R-:W-:Y:S01]  /*3db0*/  IADD3 R30, PT, PT, RZ, -R30, -R15 ;  /* 0x8000001eff1e7210 */ /* 0x000fe20007ffe80f */
[----:B------:R-:W-:Y:S01]  /*3dc0*/  IMAD.MOV.U32 R31, RZ, RZ, RZ ;  /* 0x000000ffff1f7224 */ /* 0x000fe200078e00ff */
[----:B------:R-:W-:Y:S02]  /*3dd0*/  CS2R R18, SRZ ;  /* 0x0000000000127805 */ /* 0x000fe4000001ff00 */
[----:B------:R-:W-:-:S07]  /*3de0*/  LOP3.LUT R22, R22, 0x80000000, RZ, 0xfc, !PT ;  /* 0x8000000016167812 */ /* 0x000fce00078efcff */
.L_x_47:
[----:B------:R-:W1:Y:S01]  /*3df0*/  LDC.64 R20, c[0x4][RZ] ;  /* 0x01000000ff147b82 */ /* 0x000e620000000a00 */
[----:B0-----:R-:W-:Y:S02]  /*3e00*/  R2UR UR4, R16 ;  /* 0x00000000100472ca */ /* 0x001fe400000e0000 */
[----:B------:R-:W-:Y:S01]  /*3e10*/  R2UR UR5, R17 ;  /* 0x00000000110572ca */ /* 0x000fe200000e0000 */
[----:B-1----:R-:W-:-:S12]  /*3e20*/  IMAD.WIDE R20, R32, 0x8, R20 ;  /* 0x0000000820147825 */ /* 0x002fd800078e0214 */
[----:B------:R-:W2:Y:S01]  /*3e30*/  LDG.E.64.CONSTANT R20, desc[UR4][R20.64] ;  /* 0x0000000414147981 */ /* 0x000ea2000c1e9b00 */
[----:B------:R-:W-:Y:S01]  /*3e40*/  IADD3 R30, PT, PT, R30, 0x1, RZ ;  /* 0x000000011e1e7810 */ /* 0x000fe20007ffe0ff */
[C---:B------:R-:W-:Y:S02]  /*3e50*/  IMAD R35, R31.reuse, 0x8, R1 ;  /* 0x000000081f237824 */ /* 0x040fe400078e0201 */
[----:B------:R-:W-:Y:S02]  /*3e60*/  VIADD R31, R31, 0x1 ;  /* 0x000000011f1f7836 */ /* 0x000fe40000000000 */
[----:B------:R-:W-:Y:S02]  /*3e70*/  VIADD R32, R32, 0x1 ;  /* 0x0000000120207836 */ /* 0x000fe40000000000 */
[----:B--2---:R-:W-:-:S04]  /*3e80*/  IMAD.WIDE.U32 R18, P2, R20, R23, R18 ;  /* 0x0000001714127225 */ /* 0x004fc80007840012 */
[-C--:B------:R-:W-:Y:S02]  /*3e90*/  IMAD R33, R20, R22.reuse, RZ ;  /* 0x0000001614217224 */ /* 0x080fe400078e02ff */
[C---:B------:R-:W-:Y:S02]  /*3ea0*/  IMAD R34, R21.reuse, R23, RZ ;  /* 0x0000001715227224 */ /* 0x040fe400078e02ff */
[----:B------:R-:W-:Y:S01]  /*3eb0*/  IMAD R36, R21, R22, RZ ;  /* 0x0000001615247224 */ /* 0x000fe200078e02ff */
[----:B------:R-:W-:Y:S01]  /*3ec0*/  IADD3 R19, P0, PT, R33, R19, RZ ;  /* 0x0000001321137210 */ /* 0x000fe20007f1e0ff */
[----:B------:R-:W-:-:S03]  /*3ed0*/  IMAD.HI.U32 R33, R21, R23, RZ ;  /* 0x0000001715217227 */ /* 0x000fc600078e00ff */
[----:B------:R-:W-:Y:S01]  /*3ee0*/  IADD3 R19, P1, PT, R34, R19, RZ ;  /* 0x0000001322137210 */ /* 0x000fe20007f3e0ff */
[----:B------:R-:W-:-:S04]  /*3ef0*/  IMAD.HI.U32 R34, R20, R22, RZ ;  /* 0x0000001614227227 */ /* 0x000fc800078e00ff */
[----:B------:R-:W-:Y:S01]  /*3f00*/  IMAD.X R34, RZ, RZ, R34, P2 ;  /* 0x000000ffff227224 */ /* 0x000fe200010e0622 */
[----:B------:R0:W-:Y:S01]  /*3f10*/  STL.64 [R35], R18 ;  /* 0x0000001223007387 */ /* 0x0001e20000100a00 */
[----:B------:R-:W-:-:S03]  /*3f20*/  IMAD.HI.U32 R20, R21, R22, RZ ;  /* 0x0000001615147227 */ /* 0x000fc600078e00ff */
[----:B------:R-:W-:-:S04]  /*3f30*/  IADD3.X R33, P0, PT, R33, R34, RZ, P0, !PT ;  /* 0x0000002221217210 */ /* 0x000fc8000071e4ff */
[----:B------:R-:W-:Y:S01]  /*3f40*/  IADD3.X R33, P1, PT, R36, R33, RZ, P1, !PT ;  /* 0x0000002124217210 */ /* 0x000fe20000f3e4ff */
[----:B------:R-:W-:Y:S01]  /*3f50*/  IMAD.X R20, RZ, RZ, R20, P0 ;  /* 0x000000ffff147224 */ /* 0x000fe200000e0614 */
[----:B------:R-:W-:-:S03]  /*3f60*/  ISETP.NE.AND P0, PT, R30, -0xf, PT ;  /* 0xfffffff11e00780c */ /* 0x000fc60003f05270 */
[----:B0-----:R-:W-:Y:S02]  /*3f70*/  IMAD.X R19, RZ, RZ, R20, P1 ;  /* 0x000000ffff137224 */ /* 0x001fe400008e0614 */
[----:B------:R-:W-:-:S08]  /*3f80*/  IMAD.MOV.U32 R18, RZ, RZ, R33 ;  /* 0x000000ffff127224 */ /* 0x000fd000078e0021 */
[----:B------:R-:W-:Y:S05]  /*3f90*/  @P0 BRA `(.L_x_47) ;  /* 0xfffffffc00940947 */ /* 0x000fea000383ffff */
[----:B------:R-:W-:Y:S05]  /*3fa0*/  BSYNC.RECONVERGENT B5 ;  /* 0x0000000000057941 */ /* 0x000fea0003800200 */
.L_x_46:
[----:B------:R-:W-:-:S07]  /*3fb0*/  IMAD.MOV.U32 R32, RZ, RZ, R15 ;  /* 0x000000ffff207224 */ /* 0x000fce00078e000f */
.L_x_45:
[----:B------:R-:W-:Y:S05]  /*3fc0*/  BSYNC.RECONVERGENT B4 ;  /* 0x0000000000047941 */ /* 0x000fea0003800200 */
.L_x_44:
[C---:B------:R-:W-:Y:S02]  /*3fd0*/  LOP3.LUT R15, R14.reuse, 0x7ff, RZ, 0xc0, !PT ;  /* 0x000007ff0e0f7812 */ /* 0x040fe400078ec0ff */
[----:B------:R-:W-:-:S03]  /*3fe0*/  LOP3.LUT P0, R33, R14, 0x3f, RZ, 0xc0, !PT ;  /* 0x0000003f0e217812 */ /* 0x000fc6000780c0ff */
[----:B------:R-:W-:-:S05]  /*3ff0*/  VIADD R15, R15, 0xfffffc00 ;  /* 0xfffffc000f0f7836 */ /* 0x000fca0000000000 */
[----:B------:R-:W-:-:S05]  /*4000*/  SHF.R.U32.HI R15, RZ, 0x6, R15 ;  /* 0x00000006ff0f7819 */ /* 0x000fca000001160f */
[----:B------:R-:W-:-:S04]  /*4010*/  IMAD.IADD R14, R15, 0x1, R32 ;  /* 0x000000010f0e7824 */ /* 0x000fc800078e0220 */
[----:B------:R-:W-:-:S05]  /*4020*/  IMAD.U32 R35, R14, 0x8, R1 ;  /* 0x000000080e237824 */ /* 0x000fca00078e0001 */
[----:B------:R0:W-:Y:S04]  /*4030*/  STL.64 [R35+-0x78], R18 ;  /* 0xffff881223007387 */ /* 0x0001e80000100a00 */
[----:B------:R-:W2:Y:S04]  /*4040*/  @P0 LDL.64 R30, [R1+0x8] ;  /* 0x00000800011e0983 */ /* 0x000ea80000100a00 */
[----:B------:R-:W3:Y:S04]  /*4050*/  LDL.64 R16, [R1+0x10] ;  /* 0x0000100001107983 */ /* 0x000ee80000100a00 */
[----:B------:R-:W4:Y:S01]  /*4060*/  LDL.64 R14, [R1+0x18] ;  /* 0x00001800010e7983 */ /* 0x000f220000100a00 */
[----:B------:R-:W-:Y:S01]  /*4070*/  @P0 LOP3.LUT R21, R33, 0x3f, RZ, 0x3c, !PT ;  /* 0x0000003f21150812 */ /* 0x000fe200078e3cff */
[----:B------:R-:W-:Y:S01]  /*4080*/  BSSY.RECONVERGENT B4, `(.L_x_48) ;  /* 0x0000034000047945 */ /* 0x000fe20003800200 */
[----:B--2---:R-:W-:-:S02]  /*4090*/  @P0 SHF.R.U64 R22, R30, 0x1, R31 ;  /* 0x000000011e160819 */ /* 0x004fc4000000121f */
[----:B------:R-:W-:Y:S02]  /*40a0*/  @P0 SHF.R.U32.HI R30, RZ, 0x1, R31 ;  /* 0x00000001ff1e0819 */ /* 0x000fe4000001161f */
[----:B---3--:R-:W-:Y:S02]  /*40b0*/  @P0 SHF.L.U32 R23, R16, R33, RZ ;  /* 0x0000002110170219 */ /* 0x008fe400000006ff */
[----:B0-----:R-:W-:Y:S02]  /*40c0*/  @P0 SHF.R.U64 R18, R22, R21, R30 ;  /* 0x0000001516120219 */ /* 0x001fe4000000121e */
[--C-:B------:R-:W-:Y:S02]  /*40d0*/  @P0 SHF.R.U32.HI R20, RZ, 0x1, R17.reuse ;  /* 0x00000001ff140819 */ /* 0x100fe40000011611 */
[C-C-:B------:R-:W-:Y:S02]  /*40e0*/  @P0 SHF.R.U64 R31, R16.reuse, 0x1, R17.reuse ;  /* 0x00000001101f0819 */ /* 0x140fe40000001211 */
[----:B------:R-:W-:-:S02]  /*40f0*/  @P0 SHF.L.U64.HI R32, R16, R33, R17 ;  /* 0x0000002110200219 */ /* 0x000fc40000010211 */
[----:B------:R-:W-:Y:S02]  /*4100*/  @P0 SHF.R.U32.HI R19, RZ, R21, R30 ;  /* 0x00000015ff130219 */ /* 0x000fe4000001161e */
[----:B------:R-:W-:Y:S02]  /*4110*/  @P0 LOP3.LUT R16, R23, R18, RZ, 0xfc, !PT ;  /* 0x0000001217100212 */ /* 0x000fe400078efcff */
[----:B----4-:R-:W-:Y:S02]  /*4120*/  @P0 SHF.L.U32 R22, R14, R33, RZ ;  /* 0x000000210e160219 */ /* 0x010fe400000006ff */
[--C-:B------:R-:W-:Y:S02]  /*4130*/  @P0 SHF.R.U64 R31, R31, R21, R20.reuse ;  /* 0x000000151f1f0219 */ /* 0x100fe40000001214 */
[----:B------:R-:W-:Y:S02]  /*4140*/  @P0 LOP3.LUT R17, R32, R19, RZ, 0xfc, !PT ;  /* 0x0000001320110212 */ /* 0x000fe400078efcff */
[----:B------:R-:W-:Y:S01]  /*4150*/  @P0 SHF.R.U32.HI R21, RZ, R21, R20 ;  /* 0x00000015ff150219 */ /* 0x000fe20000011614 */
[----:B------:R-:W-:Y:S01]  /*4160*/  IMAD.SHL.U32 R20, R16, 0x4, RZ ;  /* 0x0000000410147824 */ /* 0x000fe200078e00ff */
[----:B------:R-:W-:-:S02]  /*4170*/  @P0 SHF.L.U64.HI R18, R14, R33, R15 ;  /* 0x000000210e120219 */ /* 0x000fc4000001020f */
[----:B------:R-:W-:Y:S02]  /*4180*/  @P0 LOP3.LUT R14, R22, R31, RZ, 0xfc, !PT ;  /* 0x0000001f160e0212 */ /* 0x000fe400078efcff */
[----:B------:R-:W-:Y:S02]  /*4190*/  SHF.L.U64.HI R16, R16, 0x2, R17 ;  /* 0x0000000210107819 */ /* 0x000fe40000010211 */
[----:B------:R-:W-:Y:S02]  /*41a0*/  @P0 LOP3.LUT R15, R18, R21, RZ, 0xfc, !PT ;  /* 0x00000015120f0212 */ /* 0x000fe400078efcff */
[----:B------:R-:W-:Y:S02]  /*41b0*/  SHF.L.W.U32.HI R17, R17, 0x2, R14 ;  /* 0x0000000211117819 */ /* 0x000fe40000010e0e */
[----:B------:R-:W-:Y:S02]  /*41c0*/  IADD3 RZ, P0, PT, RZ, -R20, RZ ;  /* 0x80000014ffff7210 */ /* 0x000fe40007f1e0ff */
[----:B------:R-:W-:-:S02]  /*41d0*/  LOP3.LUT R18, RZ, R16, RZ, 0x33, !PT ;  /* 0x00000010ff127212 */ /* 0x000fc400078e33ff */
[----:B------:R-:W-:Y:S02]  /*41e0*/  SHF.L.W.U32.HI R14, R14, 0x2, R15 ;  /* 0x000000020e0e7819 */ /* 0x000fe40000010e0f */
[----:B------:R-:W-:Y:S02]  /*41f0*/  LOP3.LUT R19, RZ, R17, RZ, 0x33, !PT ;  /* 0x00000011ff137212 */ /* 0x000fe400078e33ff */
[----:B------:R-:W-:Y:S02]  /*4200*/  IADD3.X R21, P0, PT, RZ, R18, RZ, P0, !PT ;  /* 0x00000012ff157210 */ /* 0x000fe4000071e4ff */
[----:B------:R-:W-:Y:S02]  /*4210*/  LOP3.LUT R18, RZ, R14, RZ, 0x33, !PT ;  /* 0x0000000eff127212 */ /* 0x000fe400078e33ff */
[----:B------:R-:W-:Y:S02]  /*4220*/  IADD3.X R22, P1, PT, RZ, R19, RZ, P0, !PT ;  /* 0x00000013ff167210 */ /* 0x000fe4000073e4ff */
[----:B------:R-:W-:-:S03]  /*4230*/  ISETP.GT.U32.AND P2, PT, R17, -0x1, PT ;  /* 0xffffffff1100780c */ /* 0x000fc60003f44070 */
[----:B------:R-:W-:Y:S01]  /*4240*/  IMAD.X R19, RZ, RZ, R18, P1 ;  /* 0x000000ffff137224 */ /* 0x000fe200008e0612 */
[----:B------:R-:W-:-:S04]  /*4250*/  ISETP.GT.AND.EX P0, PT, R14, -0x1, PT, P2 ;  /* 0xffffffff0e00780c */ /* 0x000fc80003f04320 */
[----:B------:R-:W-:Y:S02]  /*4260*/  SEL R19, R14, R19, P0 ;  /* 0x000000130e137207 */ /* 0x000fe40000000000 */
[----:B------:R-:W-:Y:S02]  /*4270*/  SEL R22, R17, R22, P0 ;  /* 0x0000001611167207 */ /* 0x000fe40000000000 */
[----:B------:R-:W-:-:S04]  /*4280*/  ISETP.NE.U32.AND P1, PT, R19, RZ, PT ;  /* 0x000000ff1300720c */ /* 0x000fc80003f25070 */
[----:B------:R-:W-:Y:S01]  /*4290*/  SEL R17, R22, R19, !P1 ;  /* 0x0000001316117207 */ /* 0x000fe20004800000 */
[----:B------:R-:W-:-:S05]  /*42a0*/  @!P0 IMAD.MOV R20, RZ, RZ, -R20 ;  /* 0x000000ffff148224 */ /* 0x000fca00078e0a14 */
[----:B------:R-:W0:Y:S02]  /*42b0*/  FLO.U32 R17, R17 ;  /* 0x0000001100117300 */ /* 0x000e2400000e0000 */
[C---:B0-----:R-:W-:Y:S02]  /*42c0*/  IADD3 R23, PT, PT, -R17.reuse, 0x1f, RZ ;  /* 0x0000001f11177810 */ /* 0x041fe40007ffe1ff */
[----:B------:R-:W-:-:S03]  /*42d0*/  IADD3 R18, PT, PT, -R17, 0x3f, RZ ;  /* 0x0000003f11127810 */ /* 0x000fc60007ffe1ff */
[----:B------:R-:W-:Y:S01]  /*42e0*/  @P1 IMAD.MOV R18, RZ, RZ, R23 ;  /* 0x000000ffff121224 */ /* 0x000fe200078e0217 */
[----:B------:R-:W-:-:S04]  /*42f0*/  SEL R23, R16, R21, P0 ;  /* 0x0000001510177207 */ /* 0x000fc80000000000 */
[----:B------:R-:W-:-:S13]  /*4300*/  ISETP.NE.AND P1, PT, R18, RZ, PT ;  /* 0x000000ff1200720c */ /* 0x000fda0003f25270 */
[----:B------:R-:W-:Y:S05]  /*4310*/  @!P1 BRA `(.L_x_49) ;  /* 0x0000000000289947 */ /* 0x000fea0003800000 */
[----:B------:R-:W-:Y:S02]  /*4320*/  LOP3.LUT R17, R18, 0x3f, RZ, 0xc0, !PT ;  /* 0x0000003f12117812 */ /* 0x000fe400078ec0ff */
[--C-:B------:R-:W-:Y:S02]  /*4330*/  SHF.R.U64 R21, R20, 0x1, R23.reuse ;  /* 0x0000000114157819 */ /* 0x100fe40000001217 */
[----:B------:R-:W-:Y:S02]  /*4340*/  SHF.R.U32.HI R23, RZ, 0x1, R23 ;  /* 0x00000001ff177819 */ /* 0x000fe40000011617 */
[----:B------:R-:W-:Y:S02]  /*4350*/  LOP3.LUT R16, R18, 0x3f, RZ, 0xc, !PT ;  /* 0x0000003f12107812 */ /* 0x000fe400078e0cff */
[CC--:B------:R-:W-:Y:S02]  /*4360*/  SHF.L.U64.HI R19, R22.reuse, R17.reuse, R19 ;  /* 0x0000001116137219 */ /* 0x0c0fe40000010213 */
[----:B------:R-:W-:-:S02]  /*4370*/  SHF.L.U32 R17, R22, R17, RZ ;  /* 0x0000001116117219 */ /* 0x000fc400000006ff */
[-CC-:B------:R-:W-:Y:S02]  /*4380*/  SHF.R.U64 R22, R21, R16.reuse, R23.reuse ;  /* 0x0000001015167219 */ /* 0x180fe40000001217 */
[----:B------:R-:W-:Y:S02]  /*4390*/  SHF.R.U32.HI R16, RZ, R16, R23 ;  /* 0x00000010ff107219 */ /* 0x000fe40000011617 */
[----:B------:R-:W-:Y:S02]  /*43a0*/  LOP3.LUT R22, R17, R22, RZ, 0xfc, !PT ;  /* 0x0000001611167212 */ /* 0x000fe400078efcff */
[----:B------:R-:W-:-:S07]  /*43b0*/  LOP3.LUT R19, R19, R16, RZ, 0xfc, !PT ;  /* 0x0000001013137212 */ /* 0x000fce00078efcff */
.L_x_49:
[----:B------:R-:W-:Y:S05]  /*43c0*/  BSYNC.RECONVERGENT B4 ;  /* 0x0000000000047941 */ /* 0x000fea0003800200 */
.L_x_48:
[----:B------:R-:W-:Y:S01]  /*43d0*/  IMAD.WIDE.U32 R20, R22, 0x2168c235, RZ ;  /* 0x2168c23516147825 */ /* 0x000fe200078e00ff */
[----:B------:R-:W-:-:S03]  /*43e0*/  SHF.R.U32.HI R15, RZ, 0x1e, R15 ;  /* 0x0000001eff0f7819 */ /* 0x000fc6000001160f */
[----:B------:R-:W-:Y:S01]  /*43f0*/  IMAD.MOV.U32 R16, RZ, RZ, R21 ;  /* 0x000000ffff107224 */ /* 0x000fe200078e0015 */
[----:B------:R-:W-:Y:S01]  /*4400*/  IADD3 RZ, P1, PT, R20, R20, RZ ;  /* 0x0000001414ff7210 */ /* 0x000fe20007f3e0ff */
[----:B------:R-:W-:Y:S01]  /*4410*/  IMAD.MOV.U32 R17, RZ, RZ, RZ ;  /* 0x000000ffff117224 */ /* 0x000fe200078e00ff */
[----:B------:R-:W-:Y:S01]  /*4420*/  LEA.HI R15, R14, R15, RZ, 0x1 ;  /* 0x0000000f0e0f7211 */ /* 0x000fe200078f08ff */
[----:B------:R-:W-:-:S04]  /*4430*/  IMAD.HI.U32 R21, R19, -0x36f0255e, RZ ;  /* 0xc90fdaa213157827 */ /* 0x000fc800078e00ff */
[----:B------:R-:W-:-:S04]  /*4440*/  IMAD.WIDE.U32 R16, R22, -0x36f0255e, R16 ;  /* 0xc90fdaa216107825 */ /* 0x000fc800078e0010 */
[C---:B------:R-:W-:Y:S02]  /*4450*/  IMAD R23, R19.reuse, -0x36f0255e, RZ ;  /* 0xc90fdaa213177824 */ /* 0x040fe400078e02ff */
[----:B------:R-:W-:-:S04]  /*4460*/  IMAD.WIDE.U32 R16, P2, R19, 0x2168c235, R16 ;  /* 0x2168c23513107825 */ /* 0x000fc80007840010 */
[----:B------:R-:W-:Y:S01]  /*4470*/  IMAD.X R19, RZ, RZ, R21, P2 ;  /* 0x000000ffff137224 */ /* 0x000fe200010e0615 */
[----:B------:R-:W-:Y:S02]  /*4480*/  IADD3 R17, P2, PT, R23, R17, RZ ;  /* 0x0000001117117210 */ /* 0x000fe40007f5e0ff */
[----:B------:R-:W-:Y:S02]  /*4490*/  IADD3.X RZ, P1, PT, R16, R16, RZ, P1, !PT ;  /* 0x0000001010ff7210 */ /* 0x000fe40000f3e4ff */
[C---:B------:R-:W-:Y:S01]  /*44a0*/  ISETP.GT.U32.AND P3, PT, R17.reuse, RZ, PT ;  /* 0x000000ff1100720c */ /* 0x040fe20003f64070 */
[----:B------:R-:W-:Y:S01]  /*44b0*/  IMAD.X R19, RZ, RZ, R19, P2 ;  /* 0x000000ffff137224 */ /* 0x000fe200010e0613 */
[----:B------:R-:W-:-:S04]  /*44c0*/  IADD3.X R16, P2, PT, R17, R17, RZ, P1, !PT ;  /* 0x0000001111107210 */ /* 0x000fc80000f5e4ff */
[C---:B------:R-:W-:Y:S01]  /*44d0*/  ISETP.GT.AND.EX P1, PT, R19.reuse, RZ, PT, P3 ;  /* 0x000000ff1300720c */ /* 0x040fe20003f24330 */
[----:B------:R-:W-:-:S03]  /*44e0*/  IMAD.X R20, R19, 0x1, R19, P2 ;  /* 0x0000000113147824 */ /* 0x000fc600010e0613 */
[----:B------:R-:W-:Y:S02]  /*44f0*/  SEL R16, R16, R17, P1 ;  /* 0x0000001110107207 */ /* 0x000fe40000800000 */
[----:B------:R-:W-:Y:S02]  /*4500*/  SEL R17, R20, R19, P1 ;  /* 0x0000001314117207 */ /* 0x000fe40000800000 */
[----:B------:R-:W-:Y:S02]  /*4510*/  IADD3 R20, P2, PT, R16, 0x1, RZ ;  /* 0x0000000110147810 */ /* 0x000fe40007f5e0ff */
[----:B------:R-:W-:Y:S02]  /*4520*/  SEL R19, RZ, 0xffffffff, !P1 ;  /* 0xffffffffff137807 */ /* 0x000fe40004800000 */
[----:B------:R-:W-:Y:S01]  /*4530*/  LOP3.LUT P1, R13, R13, 0x80000000, RZ, 0xc0, !PT ;  /* 0x800000000d0d7812 */ /* 0x000fe2000782c0ff */
[----:B------:R-:W-:Y:S02]  /*4540*/  IMAD.X R17, RZ, RZ, R17, P2 ;  /* 0x000000ffff117224 */ /* 0x000fe400010e0611 */
[----:B------:R-:W-:Y:S01]  /*4550*/  IMAD.IADD R16, R19, 0x1, -R18 ;  /* 0x0000000113107824 */ /* 0x000fe200078e0a12 */
[----:B------:R-:W-:-:S02]  /*4560*/  @!P0 LOP3.LUT R13, R13, 0x80000000, RZ, 0x3c, !PT ;  /* 0x800000000d0d8812 */ /* 0x000fc400078e3cff */
[----:B------:R-:W-:Y:S01]  /*4570*/  SHF.R.U64 R20, R20, 0xa, R17 ;  /* 0x0000000a14147819 */ /* 0x000fe20000001211 */
[----:B------:R-:W-:-:S03]  /*4580*/  IMAD.SHL.U32 R16, R16, 0x100000, RZ ;  /* 0x0010000010107824 */ /* 0x000fc600078e00ff */
[----:B------:R-:W-:-:S03]  /*4590*/  IADD3 R20, P2, PT, R20, 0x1, RZ ;  /* 0x0000000114147810 */ /* 0x000fc60007f5e0ff */
[----:B------:R-:W-:Y:S01]  /*45a0*/  @P1 IMAD.MOV R15, RZ, RZ, -R15 ;  /* 0x000000ffff0f1224 */ /* 0x000fe200078e0a0f */
[----:B------:R-:W-:-:S04]  /*45b0*/  LEA.HI.X R17, R17, RZ, RZ, 0x16, P2 ;  /* 0x000000ff11117211 */ /* 0x000fc800010fb4ff */
[--C-:B------:R-:W-:Y:S02]  /*45c0*/  SHF.R.U64 R20, R20, 0x1, R17.reuse ;  /* 0x0000000114147819 */ /* 0x100fe40000001211 */
[----:B------:R-:W-:Y:S02]  /*45d0*/  SHF.R.U32.HI R17, RZ, 0x1, R17 ;  /* 0x00000001ff117819 */ /* 0x000fe40000011611 */
[----:B------:R-:W-:-:S04]  /*45e0*/  IADD3 R20, P2, P3, RZ, RZ, R20 ;  /* 0x000000ffff147210 */ /* 0x000fc80007b5e014 */
[----:B------:R-:W-:-:S04]  /*45f0*/  IADD3.X R14, PT, PT, R16, 0x3fe00000, R17, P2, P3 ;  /* 0x3fe00000100e7810 */ /* 0x000fc800017e6411 */
[----:B------:R-:W-:-:S07]  /*4600*/  LOP3.LUT R21, R14, R13, RZ, 0xfc, !PT ;  /* 0x0000000d0e157212 */ /* 0x000fce00078efcff */
.L_x_43:
[----:B------:R-:W-:-:S04]  /*4610*/  IMAD.MOV.U32 R13, RZ, RZ, 0x0 ;  /* 0x00000000ff0d7424 */ /* 0x000fc800078e00ff */
[----:B------:R-:W-:Y:S05]  /*4620*/  RET.REL.NODEC R12 `(_Z27blackhole_raytracing_kernel16RayTracingParamsP5Pixel) ;  /* 0xffffffb80c747950 */ /* 0x000fea0003c3ffff */
.L_x_50:
[----:B------:R-:W-:-:S00]  /*4630*/  BRA `(.L_x_50) ;  /* 0xfffffffc00fc7947 */ /* 0x000fc0000383ffff */
[----:B------:R-:W-:-:S00]  /*4640*/  NOP ;  /* 0x0000000000007918 */ /* 0x000fc00000000000 */
        /* <DEDUP_REMOVED lines=11> */
.L_x_54:


//--------------------- .nv.global.init           --------------------------
	.section	.nv.global.init,"aw",@progbits
	.align	16
.nv.global.init:
	.type		__cudart_sin_cos_coeffs,@object
	.size		__cudart_sin_cos_coeffs,(__cudart_i2opi_d - __cudart_sin_cos_coeffs)
__cudart_sin_cos_coeffs:
        /*0000*/ 	.byte	0x46, 0xd2, 0xb0, 0x2c, 0xf1, 0xe5, 0x5a, 0xbe, 0x92, 0xe3, 0xac, 0x69, 0xe3, 0x1d, 0xc7, 0x3e
        /*0010*/ 	.byte	0xa1, 0x62, 0xdb, 0x19, 0xa0, 0x01, 0x2a, 0xbf, 0x18, 0x08, 0x11, 0x11, 0x11, 0x11, 0x81, 0x3f
        /*0020*/ 	.byte	0x54, 0x55, 0x55, 0x55, 0x55, 0x55, 0xc5, 0xbf, 0x00, 0x00, 0x00, 0x00, 0x00, 0x00, 0x00, 0x00
        /*0030*/ 	.byte	0x00, 0x00, 0x00, 0x00, 0x00, 0x00, 0x00, 0x00, 0x64, 0x81, 0xfd, 0x20, 0x83, 0xff, 0xa8, 0xbd
        /*0040*/ 	.byte	0x28, 0x85, 0xef, 0xc1, 0xa7, 0xee, 0x21, 0x3e, 0xd9, 0xe6, 0x06, 0x8e, 0x4f, 0x7e, 0x92, 0xbe
        /*0050*/ 	.byte	0xe9, 0xbc, 0xdd, 0x19, 0xa0, 0x01, 0xfa, 0x3e, 0x47, 0x5d, 0xc1, 0x16, 0x6c, 0xc1, 0x56, 0xbf
        /*0060*/ 	.byte	0x51, 0x55, 0x55, 0x55, 0x55, 0x55, 0xa5, 0x3f, 0x00, 0x00, 0x00, 0x00, 0x00, 0x00, 0xe0, 0xbf
        /*0070*/ 	.byte	0x00, 0x00, 0x00, 0x00, 0x00, 0x00, 0xf0, 0x3f, 0x00, 0x00, 0x00, 0x00, 0x00, 0x00, 0x00, 0x00
	.type		__cudart_i2opi_d,@object
	.size		__cudart_i2opi_d,(.L_0 - __cudart_i2opi_d)
__cudart_i2opi_d:
        /* <DEDUP_REMOVED lines=9> */
.L_0:


//--------------------- .nv.shared.reserved.0     --------------------------
	.section	.nv.shared.reserved.0,"aw",@nobits
	.weak		__nv_reservedSMEM_offset_0_alias
	.size		__nv_reservedSMEM_offset_0_alias, 0, 64
	.other		__nv_reservedSMEM_offset_0_alias,@"STO_CUDA_RESERVED_SHARED STV_DEFAULT"
__nv_reservedSMEM_offset_0_alias:
	.zero		0
	.zero		64


//--------------------- .nv.constant0._Z27blackhole_raytracing_kernel16RayTracingParamsP5Pixel --------------------------
	.section	.nv.constant0._Z27blackhole_raytracing_kernel16RayTracingParamsP5Pixel,"a",@progbits
	.sectionflags	@""
	.align	4
.nv.constant0._Z27blackhole_raytracing_kernel16RayTracingParamsP5Pixel:
	.zero		1000


//--------------------- SYMBOLS --------------------------

	.type		.nv.reservedSmem.offset0,@object
	.size		.nv.reservedSmem.offset0,0x4
